	.target	sm_90a

	.elftype	@"ET_EXEC"


//--------------------- .note.nv.tkinfo           --------------------------
	.section	.note.nv.tkinfo,"",@"SHT_NOTE"
	.sectionflags	@"SHF_NOTE_NV_TKINFO"
	.tkinfo
        /*0018*/ 	.word	0x00000002
        /*0030*/ 	.string	""
        /*0030*/ 	.string	"ptxas"
        /*0030*/ 	.string	"Cuda compilation tools, release 13.0, V13.0.88"
        /*0030*/ 	.string	"Build cuda_13.0.r13.0/compiler.36424714_0"
        /*0030*/ 	.string	"-arch sm_90a -m 64 "



//--------------------- .note.nv.cuinfo           --------------------------
	.section	.note.nv.cuinfo,"",@"SHT_NOTE"
	.sectionflags	@"SHF_NOTE_NV_CUINFO"
        /*0018*/ 	.short	0x0002
        /*001a*/ 	.short	0x005a
        /*001c*/ 	.short	0x0082
	.zero		2


//--------------------- .nv.info                  --------------------------
	.section	.nv.info,"",@"SHT_CUDA_INFO"
	.align	4


	//----- nvinfo : EIATTR_REGCOUNT
	.align		4
        /*0000*/ 	.byte	0x04, 0x2f
        /*0002*/ 	.short	(.L_15 - .L_14)
	.align		4
.L_14:
        /*0004*/ 	.word	index@(_ZN7cutlass13device_kernelINS_4gemm6kernel13GemmUniversalIN4cute5tupleIJiiiiEEENS1_10collective13CollectiveMmaINS1_34MainloopSm90TmaGmmaWarpSpecializedILi14ENS5_IJNS4_1CILi1EEENSA_ILi8EEESB_EEENS1_32KernelTmaWarpSpecializedPingpongEEENS5_IJNSA_ILi64EEESG_NSA_ILi128EEEEEEaNS5_IJlSB_lEEEaSJ_NS4_8TiledMMAINS4_8MMA_AtomIJNS4_4SM904GMMA26MMA_64x64x32_S32S8S8_SS_TNEEEENS4_6LayoutINS5_IJSB_SB_SB_EEENS5_IJNSA_ILi0EEESS_SS_EEEEENS5_IJNS4_10UnderscoreESV_SV_EEEEENS4_23SM90_TMA_LOAD_MULTICASTENS4_14ComposedLayoutINS4_7SwizzleILi3ELi4ELi3EEENS4_18smem_ptr_flag_bitsILi8EEENSQ_INS5_IJSC_SH_EEENS5_IJSH_SB_EEEEEEEvNS4_8identityENS4_13SM90_TMA_LOADES17_vS18_EENS_8epilogue10collective6detail29Sm90TmaWarpSpecializedAdapterINS1C_15DefaultEpilogueIaSJ_SJ_NS1B_6thread17LinearCombinationIaLi1EiiLNS1G_9ScaleType4KindE0ELNS_15FloatRoundStyleE2EaEENS1_15EpilogueDefaultEEEEEvvEEEEvNT_6ParamsE)
        /*0008*/ 	.word	0x000000a8


	//----- nvinfo : EIATTR_FRAME_SIZE
	.align		4
.L_15:
        /*000c*/ 	.byte	0x04, 0x11
        /*000e*/ 	.short	(.L_17 - .L_16)
	.align		4
.L_16:
        /*0010*/ 	.word	index@(_ZN7cutlass13device_kernelINS_4gemm6kernel13GemmUniversalIN4cute5tupleIJiiiiEEENS1_10collective13CollectiveMmaINS1_34MainloopSm90TmaGmmaWarpSpecializedILi14ENS5_IJNS4_1CILi1EEENSA_ILi8EEESB_EEENS1_32KernelTmaWarpSpecializedPingpongEEENS5_IJNSA_ILi64EEESG_NSA_ILi128EEEEEEaNS5_IJlSB_lEEEaSJ_NS4_8TiledMMAINS4_8MMA_AtomIJNS4_4SM904GMMA26MMA_64x64x32_S32S8S8_SS_TNEEEENS4_6LayoutINS5_IJSB_SB_SB_EEENS5_IJNSA_ILi0EEESS_SS_EEEEENS5_IJNS4_10UnderscoreESV_SV_EEEEENS4_23SM90_TMA_LOAD_MULTICASTENS4_14ComposedLayoutINS4_7SwizzleILi3ELi4ELi3EEENS4_18smem_ptr_flag_bitsILi8EEENSQ_INS5_IJSC_SH_EEENS5_IJSH_SB_EEEEEEEvNS4_8identityENS4_13SM90_TMA_LOADES17_vS18_EENS_8epilogue10collective6detail29Sm90TmaWarpSpecializedAdapterINS1C_15DefaultEpilogueIaSJ_SJ_NS1B_6thread17LinearCombinationIaLi1EiiLNS1G_9ScaleType4KindE0ELNS_15FloatRoundStyleE2EaEENS1_15EpilogueDefaultEEEEEvvEEEEvNT_6ParamsE)
        /*0014*/ 	.word	0x00000008


	//----- nvinfo : EIATTR_MIN_STACK_SIZE
	.align		4
.L_17:
        /*0018*/ 	.byte	0x04, 0x12
        /*001a*/ 	.short	(.L_19 - .L_18)
	.align		4
.L_18:
        /*001c*/ 	.word	index@(_ZN7cutlass13device_kernelINS_4gemm6kernel13GemmUniversalIN4cute5tupleIJiiiiEEENS1_10collective13CollectiveMmaINS1_34MainloopSm90TmaGmmaWarpSpecializedILi14ENS5_IJNS4_1CILi1EEENSA_ILi8EEESB_EEENS1_32KernelTmaWarpSpecializedPingpongEEENS5_IJNSA_ILi64EEESG_NSA_ILi128EEEEEEaNS5_IJlSB_lEEEaSJ_NS4_8TiledMMAINS4_8MMA_AtomIJNS4_4SM904GMMA26MMA_64x64x32_S32S8S8_SS_TNEEEENS4_6LayoutINS5_IJSB_SB_SB_EEENS5_IJNSA_ILi0EEESS_SS_EEEEENS5_IJNS4_10UnderscoreESV_SV_EEEEENS4_23SM90_TMA_LOAD_MULTICASTENS4_14ComposedLayoutINS4_7SwizzleILi3ELi4ELi3EEENS4_18smem_ptr_flag_bitsILi8EEENSQ_INS5_IJSC_SH_EEENS5_IJSH_SB_EEEEEEEvNS4_8identityENS4_13SM90_TMA_LOADES17_vS18_EENS_8epilogue10collective6detail29Sm90TmaWarpSpecializedAdapterINS1C_15DefaultEpilogueIaSJ_SJ_NS1B_6thread17LinearCombinationIaLi1EiiLNS1G_9ScaleType4KindE0ELNS_15FloatRoundStyleE2EaEENS1_15EpilogueDefaultEEEEEvvEEEEvNT_6ParamsE)
        /*0020*/ 	.word	0x00000008
.L_19:


//--------------------- .nv.compat                --------------------------
	.section	.nv.compat,"",@"SHT_CUDA_COMPAT_INFO"
	.align	4
        /*0000*/ 	.byte	0x02, 0x09, 0x01, 0x00, 0x02, 0x02, 0x04, 0x00, 0x02, 0x05, 0x05, 0x00, 0x03, 0x07, 0x01, 0x01
        /*0010*/ 	.byte	0x02, 0x03, 0x01, 0x00, 0x02, 0x06, 0x01, 0x00, 0x04, 0x0b, 0x08, 0x00, 0x00, 0x00, 0x00, 0x00
        /*0020*/ 	.byte	0x00, 0x00, 0x00, 0x00


//--------------------- .nv.info._ZN7cutlass13device_kernelINS_4gemm6kernel13GemmUniversalIN4cute5tupleIJiiiiEEENS1_10collective13CollectiveMmaINS1_34MainloopSm90TmaGmmaWarpSpecializedILi14ENS5_IJNS4_1CILi1EEENSA_ILi8EEESB_EEENS1_32KernelTmaWarpSpecializedPingpongEEENS5_IJNSA_ILi64EEESG_NSA_ILi128EEEEEEaNS5_IJlSB_lEEEaSJ_NS4_8TiledMMAINS4_8MMA_AtomIJNS4_4SM904GMMA26MMA_64x64x32_S32S8S8_SS_TNEEEENS4_6LayoutINS5_IJSB_SB_SB_EEENS5_IJNSA_ILi0EEESS_SS_EEEEENS5_IJNS4_10UnderscoreESV_SV_EEEEENS4_23SM90_TMA_LOAD_MULTICASTENS4_14ComposedLayoutINS4_7SwizzleILi3ELi4ELi3EEENS4_18smem_ptr_flag_bitsILi8EEENSQ_INS5_IJSC_SH_EEENS5_IJSH_SB_EEEEEEEvNS4_8identityENS4_13SM90_TMA_LOADES17_vS18_EENS_8epilogue10collective6detail29Sm90TmaWarpSpecializedAdapterINS1C_15DefaultEpilogueIaSJ_SJ_NS1B_6thread17LinearCombinationIaLi1EiiLNS1G_9ScaleType4KindE0ELNS_15FloatRoundStyleE2EaEENS1_15EpilogueDefaultEEEEEvvEEEEvNT_6ParamsE --------------------------
	.section	.nv.info._ZN7cutlass13device_kernelINS_4gemm6kernel13GemmUniversalIN4cute5tupleIJiiiiEEENS1_10collective13CollectiveMmaINS1_34MainloopSm90TmaGmmaWarpSpecializedILi14ENS5_IJNS4_1CILi1EEENSA_ILi8EEESB_EEENS1_32KernelTmaWarpSpecializedPingpongEEENS5_IJNSA_ILi64EEESG_NSA_ILi128EEEEEEaNS5_IJlSB_lEEEaSJ_NS4_8TiledMMAINS4_8MMA_AtomIJNS4_4SM904GMMA26MMA_64x64x32_S32S8S8_SS_TNEEEENS4_6LayoutINS5_IJSB_SB_SB_EEENS5_IJNSA_ILi0EEESS_SS_EEEEENS5_IJNS4_10UnderscoreESV_SV_EEEEENS4_23SM90_TMA_LOAD_MULTICASTENS4_14ComposedLayoutINS4_7SwizzleILi3ELi4ELi3EEENS4_18smem_ptr_flag_bitsILi8EEENSQ_INS5_IJSC_SH_EEENS5_IJSH_SB_EEEEEEEvNS4_8identityENS4_13SM90_TMA_LOADES17_vS18_EENS_8epilogue10collective6detail29Sm90TmaWarpSpecializedAdapterINS1C_15DefaultEpilogueIaSJ_SJ_NS1B_6thread17LinearCombinationIaLi1EiiLNS1G_9ScaleType4KindE0ELNS_15FloatRoundStyleE2EaEENS1_15EpilogueDefaultEEEEEvvEEEEvNT_6ParamsE,"",@"SHT_CUDA_INFO"
	.sectionflags	@""
	.align	4


	//----- nvinfo : EIATTR_CUDA_API_VERSION
	.align		4
        /*0000*/ 	.byte	0x04, 0x37
        /*0002*/ 	.short	(.L_21 - .L_20)
.L_20:
        /*0004*/ 	.word	0x00000082


	//----- nvinfo : EIATTR_KPARAM_INFO
	.align		4
.L_21:
        /*0008*/ 	.byte	0x04, 0x17
        /*000a*/ 	.short	(.L_23 - .L_22)
.L_22:
        /*000c*/ 	.word	0x00000000
        /*0010*/ 	.short	0x0000
        /*0012*/ 	.short	0x0070
        /*0014*/ 	.byte	0x00, 0xf0, 0x01, 0x10


	//----- nvinfo : EIATTR_SPARSE_MMA_MASK
	.align		4
.L_23:
        /*0018*/ 	.byte	0x03, 0x50
        /*001a*/ 	.short	0x0000


	//----- nvinfo : EIATTR_MAXREG_COUNT
	.align		4
        /*001c*/ 	.byte	0x03, 0x1b
        /*001e*/ 	.short	0x00a8


	//----- nvinfo : EIATTR_NUM_BARRIERS
	.align		4
        /*0020*/ 	.byte	0x02, 0x4c
        /*0022*/ 	.byte	0x01
	.zero		1


	//----- nvinfo : EIATTR_EXTERNS
	.align		4
        /*0024*/ 	.byte	0x04, 0x0f
        /*0026*/ 	.short	(.L_25 - .L_24)


	//   ....[0]....
	.align		4
.L_24:
        /*0028*/ 	.word	index@(__assertfail)


	//----- nvinfo : EIATTR_ANNOTATIONS
	.align		4
.L_25:
        /*002c*/ 	.byte	0x04, 0x55
        /*002e*/ 	.short	(.L_27 - .L_26)


	//   ....[0]....
.L_26:
        /*0030*/ 	.word	0x00000001
        /*0034*/ 	.byte	0xb0, 0x0e, 0x00, 0x00, 0x01, 0x00, 0x00, 0x00, 0xb0, 0x40, 0x00, 0x00, 0x01, 0x00, 0x00, 0x00
        /*0044*/ 	.byte	0x30, 0x4d, 0x00, 0x00


	//----- nvinfo : EIATTR_MERCURY_ISA_VERSION
	.align		4
.L_27:
        /*0048*/ 	.byte	0x03, 0x5f
        /*004a*/ 	.short	0x0101


	//----- nvinfo : EIATTR_INT_WARP_WIDE_INSTR_OFFSETS
	.align		4
        /*004c*/ 	.byte	0x04, 0x31
        /*004e*/ 	.short	(.L_29 - .L_28)


	//   ....[0]....
.L_28:
        /*0050*/ 	.word	0x00000600


	//   ....[1]....
        /*0054*/ 	.word	0x00000640


	//   ....[2]....
        /*0058*/ 	.word	0x00000780


	//   ....[3]....
        /*005c*/ 	.word	0x00000790


	//   ....[4]....
        /*0060*/ 	.word	0x000007b0


	//   ....[5]....
        /*0064*/ 	.word	0x000007d0


	//   ....[6]....
        /*0068*/ 	.word	0x00000880


	//   ....[7]....
        /*006c*/ 	.word	0x000008d0


	//----- nvinfo : EIATTR_COOP_GROUP_MASK_REGIDS
	.align		4
.L_29:
        /*0070*/ 	.byte	0x04, 0x29
        /*0072*/ 	.short	(.L_31 - .L_30)


	//   ....[0]....
.L_30:
        /*0074*/ 	.word	0xffffffff


	//   ....[1]....
        /*0078*/ 	.word	0xffffffff


	//   ....[2]....
        /*007c*/ 	.word	0xffffffff


	//   ....[3]....
        /*0080*/ 	.word	0xffffffff


	//   ....[4]....
        /*0084*/ 	.word	0xffffffff


	//   ....[5]....
        /*0088*/ 	.word	0xffffffff


	//   ....[6]....
        /*008c*/ 	.word	0xffffffff


	//----- nvinfo : EIATTR_COOP_GROUP_INSTR_OFFSETS
	.align		4
.L_31:
        /*0090*/ 	.byte	0x04, 0x28
        /*0092*/ 	.short	(.L_33 - .L_32)


	//   ....[0]....
.L_32:
        /*0094*/ 	.word	0x00000070


	//   ....[1]....
        /*0098*/ 	.word	0x00000080


	//   ....[2]....
        /*009c*/ 	.word	0x00000140


	//   ....[3]....
        /*00a0*/ 	.word	0x00000440


	//   ....[4]....
        /*00a4*/ 	.word	0x00000480


	//   ....[5]....
        /*00a8*/ 	.word	0x00000920


	//   ....[6]....
        /*00ac*/ 	.word	0x00000a50


	//----- nvinfo : EIATTR_REG_RECONFIG
	.align		4
.L_33:
        /*00b0*/ 	.byte	0x01, 0x54
	.zero		2


	//----- nvinfo : EIATTR_SYSCALL_OFFSETS
	.align		4
        /*00b4*/ 	.byte	0x04, 0x46
        /*00b6*/ 	.short	(.L_35 - .L_34)


	//   ....[0]....
.L_34:
        /*00b8*/ 	.word	0x00001960


	//----- nvinfo : EIATTR_MBARRIER_INSTR_OFFSETS
	.align		4
.L_35:
        /*00bc*/ 	.byte	0x04, 0x39
        /*00be*/ 	.short	(.L_37 - .L_36)


	//   ....[0]....
.L_36:
        /*00c0*/ 	.word	0x00000260
        /*00c4*/ 	.word	0x000000ff
        /*00c8*/ 	.word	0x00000000
        /*00cc*/ 	.short	0x0100
        /*00ce*/ 	.byte	0x08
	.zero		1


	//   ....[1]....
        /*00d0*/ 	.word	0x00000270
        /*00d4*/ 	.word	0x000000ff
        /*00d8*/ 	.word	0x00000070
        /*00dc*/ 	.short	0x0100
        /*00de*/ 	.byte	0x08
	.zero		1


	//   ....[2]....
        /*00e0*/ 	.word	0x00000280
        /*00e4*/ 	.word	0x000000ff
        /*00e8*/ 	.word	0x00000008
        /*00ec*/ 	.short	0x0100
        /*00ee*/ 	.byte	0x08
	.zero		1


	//   ....[3]....
        /*00f0*/ 	.word	0x00000290
        /*00f4*/ 	.word	0x000000ff
        /*00f8*/ 	.word	0x00000078
        /*00fc*/ 	.short	0x0100
        /*00fe*/ 	.byte	0x08
	.zero		1


	//   ....[4]....
        /*0100*/ 	.word	0x000002a0
        /*0104*/ 	.word	0x000000ff
        /*0108*/ 	.word	0x00000010
        /*010c*/ 	.short	0x0100
        /*010e*/ 	.byte	0x08
	.zero		1


	//   ....[5]....
        /*0110*/ 	.word	0x000002b0
        /*0114*/ 	.word	0x000000ff
        /*0118*/ 	.word	0x00000080
        /*011c*/ 	.short	0x0100
        /*011e*/ 	.byte	0x08
	.zero		1


	//   ....[6]....
        /*0120*/ 	.word	0x000002c0
        /*0124*/ 	.word	0x000000ff
        /*0128*/ 	.word	0x00000018
        /*012c*/ 	.short	0x0100
        /*012e*/ 	.byte	0x08
	.zero		1


	//   ....[7]....
        /*0130*/ 	.word	0x000002d0
        /*0134*/ 	.word	0x000000ff
        /*0138*/ 	.word	0x00000088
        /*013c*/ 	.short	0x0100
        /*013e*/ 	.byte	0x08
	.zero		1


	//   ....[8]....
        /*0140*/ 	.word	0x000002e0
        /*0144*/ 	.word	0x000000ff
        /*0148*/ 	.word	0x00000020
        /*014c*/ 	.short	0x0100
        /*014e*/ 	.byte	0x08
	.zero		1


	//   ....[9]....
        /*0150*/ 	.word	0x000002f0
        /*0154*/ 	.word	0x000000ff
        /*0158*/ 	.word	0x00000090
        /*015c*/ 	.short	0x0100
        /*015e*/ 	.byte	0x08
	.zero		1


	//   ....[10]....
        /*0160*/ 	.word	0x00000300
        /*0164*/ 	.word	0x000000ff
        /*0168*/ 	.word	0x00000028
        /*016c*/ 	.short	0x0100
        /*016e*/ 	.byte	0x08
	.zero		1


	//   ....[11]....
        /*0170*/ 	.word	0x00000310
        /*0174*/ 	.word	0x000000ff
        /*0178*/ 	.word	0x00000098
        /*017c*/ 	.short	0x0100
        /*017e*/ 	.byte	0x08
	.zero		1


	//   ....[12]....
        /*0180*/ 	.word	0x00000320
        /*0184*/ 	.word	0x000000ff
        /*0188*/ 	.word	0x00000030
        /*018c*/ 	.short	0x0100
        /*018e*/ 	.byte	0x08
	.zero		1


	//   ....[13]....
        /*0190*/ 	.word	0x00000330
        /*0194*/ 	.word	0x000000ff
        /*0198*/ 	.word	0x000000a0
        /*019c*/ 	.short	0x0100
        /*019e*/ 	.byte	0x08
	.zero		1


	//   ....[14]....
        /*01a0*/ 	.word	0x00000340
        /*01a4*/ 	.word	0x000000ff
        /*01a8*/ 	.word	0x00000038
        /*01ac*/ 	.short	0x0100
        /*01ae*/ 	.byte	0x08
	.zero		1


	//   ....[15]....
        /*01b0*/ 	.word	0x00000350
        /*01b4*/ 	.word	0x000000ff
        /*01b8*/ 	.word	0x000000a8
        /*01bc*/ 	.short	0x0100
        /*01be*/ 	.byte	0x08
	.zero		1


	//   ....[16]....
        /*01c0*/ 	.word	0x00000360
        /*01c4*/ 	.word	0x000000ff
        /*01c8*/ 	.word	0x00000040
        /*01cc*/ 	.short	0x0100
        /*01ce*/ 	.byte	0x08
	.zero		1


	//   ....[17]....
        /*01d0*/ 	.word	0x00000370
        /*01d4*/ 	.word	0x000000ff
        /*01d8*/ 	.word	0x000000b0
        /*01dc*/ 	.short	0x0100
        /*01de*/ 	.byte	0x08
	.zero		1


	//   ....[18]....
        /*01e0*/ 	.word	0x00000380
        /*01e4*/ 	.word	0x000000ff
        /*01e8*/ 	.word	0x00000048
        /*01ec*/ 	.short	0x0100
        /*01ee*/ 	.byte	0x08
	.zero		1


	//   ....[19]....
        /*01f0*/ 	.word	0x00000390
        /*01f4*/ 	.word	0x000000ff
        /*01f8*/ 	.word	0x000000b8
        /*01fc*/ 	.short	0x0100
        /*01fe*/ 	.byte	0x08
	.zero		1


	//   ....[20]....
        /*0200*/ 	.word	0x000003a0
        /*0204*/ 	.word	0x000000ff
        /*0208*/ 	.word	0x00000050
        /*020c*/ 	.short	0x0100
        /*020e*/ 	.byte	0x08
	.zero		1


	//   ....[21]....
        /*0210*/ 	.word	0x000003b0
        /*0214*/ 	.word	0x000000ff
        /*0218*/ 	.word	0x000000c0
        /*021c*/ 	.short	0x0100
        /*021e*/ 	.byte	0x08
	.zero		1


	//   ....[22]....
        /*0220*/ 	.word	0x000003c0
        /*0224*/ 	.word	0x000000ff
        /*0228*/ 	.word	0x00000058
        /*022c*/ 	.short	0x0100
        /*022e*/ 	.byte	0x08
	.zero		1


	//   ....[23]....
        /*0230*/ 	.word	0x000003d0
        /*0234*/ 	.word	0x000000ff
        /*0238*/ 	.word	0x000000c8
        /*023c*/ 	.short	0x0100
        /*023e*/ 	.byte	0x08
	.zero		1


	//   ....[24]....
        /*0240*/ 	.word	0x000003e0
        /*0244*/ 	.word	0x000000ff
        /*0248*/ 	.word	0x00000060
        /*024c*/ 	.short	0x0100
        /*024e*/ 	.byte	0x08
	.zero		1


	//   ....[25]....
        /*0250*/ 	.word	0x000003f0
        /*0254*/ 	.word	0x000000ff
        /*0258*/ 	.word	0x000000d0
        /*025c*/ 	.short	0x0100
        /*025e*/ 	.byte	0x08
	.zero		1


	//   ....[26]....
        /*0260*/ 	.word	0x00000400
        /*0264*/ 	.word	0x000000ff
        /*0268*/ 	.word	0x00000068
        /*026c*/ 	.short	0x0100
        /*026e*/ 	.byte	0x08
	.zero		1


	//   ....[27]....
        /*0270*/ 	.word	0x00000410
        /*0274*/ 	.word	0x000000ff
        /*0278*/ 	.word	0x000000d8
        /*027c*/ 	.short	0x0100
        /*027e*/ 	.byte	0x08
	.zero		1


	//   ....[28]....
        /*0280*/ 	.word	0x00000900
        /*0284*/ 	.word	0x000000ff
        /*0288*/ 	.word	0x00000110
        /*028c*/ 	.short	0x0100
        /*028e*/ 	.byte	0x08
	.zero		1


	//   ....[29]....
        /*0290*/ 	.word	0x000009a0
        /*0294*/ 	.word	0x000000ff
        /*0298*/ 	.word	0x00000118
        /*029c*/ 	.short	0x0100
        /*029e*/ 	.byte	0x08
	.zero		1


	//   ....[30]....
        /*02a0*/ 	.word	0x000009d0
        /*02a4*/ 	.word	0x000000ff
        /*02a8*/ 	.word	0x000000f0
        /*02ac*/ 	.short	0x0100
        /*02ae*/ 	.byte	0x09
	.zero		1


	//   ....[31]....
        /*02b0*/ 	.word	0x000009e0
        /*02b4*/ 	.word	0x000000ff
        /*02b8*/ 	.word	0x000000f8
        /*02bc*/ 	.short	0x0100
        /*02be*/ 	.byte	0x09
	.zero		1


	//   ....[32]....
        /*02c0*/ 	.word	0x000009f0
        /*02c4*/ 	.word	0x000000ff
        /*02c8*/ 	.word	0x00000100
        /*02cc*/ 	.short	0x0100
        /*02ce*/ 	.byte	0x09
	.zero		1


	//   ....[33]....
        /*02d0*/ 	.word	0x00000a00
        /*02d4*/ 	.word	0x000000ff
        /*02d8*/ 	.word	0x00000108
        /*02dc*/ 	.short	0x0100
        /*02de*/ 	.byte	0x09
	.zero		1


	//   ....[34]....
        /*02e0*/ 	.word	0x00001840
        /*02e4*/ 	.word	0x0000003e
        /*02e8*/ 	.word	0x00000000
        /*02ec*/ 	.short	0x010a
        /*02ee*/ 	.byte	0x2a
	.zero		1


	//   ....[35]....
        /*02f0*/ 	.word	0x000019f0
        /*02f4*/ 	.word	0x00000003
        /*02f8*/ 	.word	0x00000000
        /*02fc*/ 	.short	0x010a
        /*02fe*/ 	.byte	0x3f
	.zero		1


	//   ....[36]....
        /*0300*/ 	.word	0x00001a30
        /*0304*/ 	.word	0x00000003
        /*0308*/ 	.word	0x00000000
        /*030c*/ 	.short	0x010a
        /*030e*/ 	.byte	0x3f
	.zero		1


	//   ....[37]....
        /*0310*/ 	.word	0x00001d30
        /*0314*/ 	.word	0x000000ff
        /*0318*/ 	.word	0x00000000
        /*031c*/ 	.short	0x010a
        /*031e*/ 	.byte	0x04
	.zero		1


	//   ....[38]....
        /*0320*/ 	.word	0x00001d70
        /*0324*/ 	.word	0x000000ff
        /*0328*/ 	.word	0x00000000
        /*032c*/ 	.short	0x010a
        /*032e*/ 	.byte	0x04
	.zero		1


	//   ....[39]....
        /*0330*/ 	.word	0x00001fd0
        /*0334*/ 	.word	0x00000005
        /*0338*/ 	.word	0x00000000
        /*033c*/ 	.short	0x0101
        /*033e*/ 	.byte	0x3f
	.zero		1


	//   ....[40]....
        /*0340*/ 	.word	0x000020d0
        /*0344*/ 	.word	0x0000003f
        /*0348*/ 	.word	0x00000000
        /*034c*/ 	.short	0x0101
        /*034e*/ 	.byte	0x2f
	.zero		1


	//   ....[41]....
        /*0350*/ 	.word	0x000021f0
        /*0354*/ 	.word	0x00000000
        /*0358*/ 	.word	0x00000000
        /*035c*/ 	.short	0x0101
        /*035e*/ 	.byte	0x3f
	.zero		1


	//   ....[42]....
        /*0360*/ 	.word	0x000022b0
        /*0364*/ 	.word	0x0000003e
        /*0368*/ 	.word	0x00000010
        /*036c*/ 	.short	0x010a
        /*036e*/ 	.byte	0x2a
	.zero		1


	//   ....[43]....
        /*0370*/ 	.word	0x000040d0
        /*0374*/ 	.word	0x00000041
        /*0378*/ 	.word	0x00000000
        /*037c*/ 	.short	0x0101
        /*037e*/ 	.byte	0x2f
	.zero		1


	//   ....[44]....
        /*0380*/ 	.word	0x00004a80
        /*0384*/ 	.word	0x0000000d
        /*0388*/ 	.word	0x00000070
        /*038c*/ 	.short	0x010a
        /*038e*/ 	.byte	0x3f
	.zero		1


	//   ....[45]....
        /*0390*/ 	.word	0x00004eb0
        /*0394*/ 	.word	0x0000000a
        /*0398*/ 	.word	0x00000118
        /*039c*/ 	.short	0x0101
        /*039e*/ 	.byte	0x3f
	.zero		1


	//   ....[46]....
        /*03a0*/ 	.word	0x000055e0
        /*03a4*/ 	.word	0x00000007
        /*03a8*/ 	.word	0x00000000
        /*03ac*/ 	.short	0x010a
        /*03ae*/ 	.byte	0x3f
	.zero		1


	//   ....[47]....
        /*03b0*/ 	.word	0x00005660
        /*03b4*/ 	.word	0x00000008
        /*03b8*/ 	.word	0x00000000
        /*03bc*/ 	.short	0x010a
        /*03be*/ 	.byte	0x3f
	.zero		1


	//   ....[48]....
        /*03c0*/ 	.word	0x000056f0
        /*03c4*/ 	.word	0x00000009
        /*03c8*/ 	.word	0x00000000
        /*03cc*/ 	.short	0x010a
        /*03ce*/ 	.byte	0x3f
	.zero		1


	//   ....[49]....
        /*03d0*/ 	.word	0x00005780
        /*03d4*/ 	.word	0x00000008
        /*03d8*/ 	.word	0x00000000
        /*03dc*/ 	.short	0x010a
        /*03de*/ 	.byte	0x3f
	.zero		1


	//   ....[50]....
        /*03e0*/ 	.word	0x00005810
        /*03e4*/ 	.word	0x00000009
        /*03e8*/ 	.word	0x00000000
        /*03ec*/ 	.short	0x010a
        /*03ee*/ 	.byte	0x3f
	.zero		1


	//   ....[51]....
        /*03f0*/ 	.word	0x000058a0
        /*03f4*/ 	.word	0x00000008
        /*03f8*/ 	.word	0x00000000
        /*03fc*/ 	.short	0x010a
        /*03fe*/ 	.byte	0x3f
	.zero		1


	//   ....[52]....
        /*0400*/ 	.word	0x00005930
        /*0404*/ 	.word	0x00000009
        /*0408*/ 	.word	0x00000000
        /*040c*/ 	.short	0x010a
        /*040e*/ 	.byte	0x3f
	.zero		1


	//   ....[53]....
        /*0410*/ 	.word	0x000059c0
        /*0414*/ 	.word	0x00000008
        /*0418*/ 	.word	0x00000000
        /*041c*/ 	.short	0x010a
        /*041e*/ 	.byte	0x3f
	.zero		1


	//   ....[54]....
        /*0420*/ 	.word	0x00005a50
        /*0424*/ 	.word	0x00000009
        /*0428*/ 	.word	0x00000000
        /*042c*/ 	.short	0x010a
        /*042e*/ 	.byte	0x3f
	.zero		1


	//   ....[55]....
        /*0430*/ 	.word	0x00005ae0
        /*0434*/ 	.word	0x00000008
        /*0438*/ 	.word	0x00000000
        /*043c*/ 	.short	0x010a
        /*043e*/ 	.byte	0x3f
	.zero		1


	//   ....[56]....
        /*0440*/ 	.word	0x00005b70
        /*0444*/ 	.word	0x00000009
        /*0448*/ 	.word	0x00000000
        /*044c*/ 	.short	0x010a
        /*044e*/ 	.byte	0x3f
	.zero		1


	//   ....[57]....
        /*0450*/ 	.word	0x00005c00
        /*0454*/ 	.word	0x00000008
        /*0458*/ 	.word	0x00000000
        /*045c*/ 	.short	0x010a
        /*045e*/ 	.byte	0x3f
	.zero		1


	//   ....[58]....
        /*0460*/ 	.word	0x00005c90
        /*0464*/ 	.word	0x0000000b
        /*0468*/ 	.word	0x00000000
        /*046c*/ 	.short	0x010a
        /*046e*/ 	.byte	0x3f
	.zero		1


	//   ....[59]....
        /*0470*/ 	.word	0x00005d20
        /*0474*/ 	.word	0x00000003
        /*0478*/ 	.word	0x00000000
        /*047c*/ 	.short	0x010a
        /*047e*/ 	.byte	0x3f
	.zero		1


	//   ....[60]....
        /*0480*/ 	.word	0x00005d80
        /*0484*/ 	.word	0x00000040
        /*0488*/ 	.word	0x00000000
        /*048c*/ 	.short	0x010a
        /*048e*/ 	.byte	0x3f
	.zero		1


	//   ....[61]....
        /*0490*/ 	.word	0x00005dd0
        /*0494*/ 	.word	0x00000003
        /*0498*/ 	.word	0x00000000
        /*049c*/ 	.short	0x010a
        /*049e*/ 	.byte	0x3f
	.zero		1


	//   ....[62]....
        /*04a0*/ 	.word	0x00005e30
        /*04a4*/ 	.word	0x00000005
        /*04a8*/ 	.word	0x00000000
        /*04ac*/ 	.short	0x010a
        /*04ae*/ 	.byte	0x3f
	.zero		1


	//   ....[63]....
        /*04b0*/ 	.word	0x00005e80
        /*04b4*/ 	.word	0x00000040
        /*04b8*/ 	.word	0x00000010
        /*04bc*/ 	.short	0x010a
        /*04be*/ 	.byte	0x3f
	.zero		1


	//   ....[64]....
        /*04c0*/ 	.word	0x00005f50
        /*04c4*/ 	.word	0x0000000d
        /*04c8*/ 	.word	0x00000070
        /*04cc*/ 	.short	0x010a
        /*04ce*/ 	.byte	0x3f
	.zero		1


	//   ....[65]....
        /*04d0*/ 	.word	0x00006020
        /*04d4*/ 	.word	0x00000007
        /*04d8*/ 	.word	0x00000000
        /*04dc*/ 	.short	0x010a
        /*04de*/ 	.byte	0x3f
	.zero		1


	//   ....[66]....
        /*04e0*/ 	.word	0x00006070
        /*04e4*/ 	.word	0x00000008
        /*04e8*/ 	.word	0x00000000
        /*04ec*/ 	.short	0x010a
        /*04ee*/ 	.byte	0x3f
	.zero		1


	//   ....[67]....
        /*04f0*/ 	.word	0x000060c0
        /*04f4*/ 	.word	0x00000009
        /*04f8*/ 	.word	0x00000000
        /*04fc*/ 	.short	0x010a
        /*04fe*/ 	.byte	0x3f
	.zero		1


	//   ....[68]....
        /*0500*/ 	.word	0x00006110
        /*0504*/ 	.word	0x00000008
        /*0508*/ 	.word	0x00000000
        /*050c*/ 	.short	0x010a
        /*050e*/ 	.byte	0x3f
	.zero		1


	//   ....[69]....
        /*0510*/ 	.word	0x00006160
        /*0514*/ 	.word	0x00000009
        /*0518*/ 	.word	0x00000000
        /*051c*/ 	.short	0x010a
        /*051e*/ 	.byte	0x3f
	.zero		1


	//   ....[70]....
        /*0520*/ 	.word	0x000061b0
        /*0524*/ 	.word	0x00000008
        /*0528*/ 	.word	0x00000000
        /*052c*/ 	.short	0x010a
        /*052e*/ 	.byte	0x3f
	.zero		1


	//   ....[71]....
        /*0530*/ 	.word	0x00006200
        /*0534*/ 	.word	0x00000009
        /*0538*/ 	.word	0x00000000
        /*053c*/ 	.short	0x010a
        /*053e*/ 	.byte	0x3f
	.zero		1


	//   ....[72]....
        /*0540*/ 	.word	0x00006250
        /*0544*/ 	.word	0x00000008
        /*0548*/ 	.word	0x00000000
        /*054c*/ 	.short	0x010a
        /*054e*/ 	.byte	0x3f
	.zero		1


	//   ....[73]....
        /*0550*/ 	.word	0x000062a0
        /*0554*/ 	.word	0x00000009
        /*0558*/ 	.word	0x00000000
        /*055c*/ 	.short	0x010a
        /*055e*/ 	.byte	0x3f
	.zero		1


	//   ....[74]....
        /*0560*/ 	.word	0x000062f0
        /*0564*/ 	.word	0x00000008
        /*0568*/ 	.word	0x00000000
        /*056c*/ 	.short	0x010a
        /*056e*/ 	.byte	0x3f
	.zero		1


	//   ....[75]....
        /*0570*/ 	.word	0x00006340
        /*0574*/ 	.word	0x00000009
        /*0578*/ 	.word	0x00000000
        /*057c*/ 	.short	0x010a
        /*057e*/ 	.byte	0x3f
	.zero		1


	//   ....[76]....
        /*0580*/ 	.word	0x00006390
        /*0584*/ 	.word	0x00000008
        /*0588*/ 	.word	0x00000000
        /*058c*/ 	.short	0x010a
        /*058e*/ 	.byte	0x3f
	.zero		1


	//   ....[77]....
        /*0590*/ 	.word	0x000063e0
        /*0594*/ 	.word	0x0000000b
        /*0598*/ 	.word	0x00000000
        /*059c*/ 	.short	0x010a
        /*059e*/ 	.byte	0x3f
	.zero		1


	//----- nvinfo : EIATTR_NUM_MBARRIERS
	.align		4
.L_37:
        /*05a0*/ 	.byte	0x03, 0x38
        /*05a2*/ 	.short	0x0022


	//----- nvinfo : EIATTR_EXIT_INSTR_OFFSETS
	.align		4
        /*05a4*/ 	.byte	0x04, 0x1c
        /*05a6*/ 	.short	(.L_39 - .L_38)


	//   ....[0]....
.L_38:
        /*05a8*/ 	.word	0x00001500


	//   ....[1]....
        /*05ac*/ 	.word	0x00001560


	//   ....[2]....
        /*05b0*/ 	.word	0x00004760


	//   ....[3]....
        /*05b4*/ 	.word	0x00004790


	//   ....[4]....
        /*05b8*/ 	.word	0x00005d70


	//----- nvinfo : EIATTR_MAX_THREADS
	.align		4
.L_39:
        /*05bc*/ 	.byte	0x04, 0x05
        /*05be*/ 	.short	(.L_41 - .L_40)
.L_40:
        /*05c0*/ 	.word	0x00000180
        /*05c4*/ 	.word	0x00000001
        /*05c8*/ 	.word	0x00000001


	//----- nvinfo : EIATTR_CRS_STACK_SIZE
	.align		4
.L_41:
        /*05cc*/ 	.byte	0x04, 0x1e
        /*05ce*/ 	.short	(.L_43 - .L_42)
.L_42:
        /*05d0*/ 	.word	0x00000000


	//----- nvinfo : EIATTR_CBANK_PARAM_SIZE
	.align		4
.L_43:
        /*05d4*/ 	.byte	0x03, 0x19
        /*05d6*/ 	.short	0x0470


	//----- nvinfo : EIATTR_PARAM_CBANK
	.align		4
        /*05d8*/ 	.byte	0x04, 0x0a
        /*05da*/ 	.short	(.L_45 - .L_44)
	.align		4
.L_44:
        /*05dc*/ 	.word	index@(.nv.constant0._ZN7cutlass13device_kernelINS_4gemm6kernel13GemmUniversalIN4cute5tupleIJiiiiEEENS1_10collective13CollectiveMmaINS1_34MainloopSm90TmaGmmaWarpSpecializedILi14ENS5_IJNS4_1CILi1EEENSA_ILi8EEESB_EEENS1_32KernelTmaWarpSpecializedPingpongEEENS5_IJNSA_ILi64EEESG_NSA_ILi128EEEEEEaNS5_IJlSB_lEEEaSJ_NS4_8TiledMMAINS4_8MMA_AtomIJNS4_4SM904GMMA26MMA_64x64x32_S32S8S8_SS_TNEEEENS4_6LayoutINS5_IJSB_SB_SB_EEENS5_IJNSA_ILi0EEESS_SS_EEEEENS5_IJNS4_10UnderscoreESV_SV_EEEEENS4_23SM90_TMA_LOAD_MULTICASTENS4_14ComposedLayoutINS4_7SwizzleILi3ELi4ELi3EEENS4_18smem_ptr_flag_bitsILi8EEENSQ_INS5_IJSC_SH_EEENS5_IJSH_SB_EEEEEEEvNS4_8identityENS4_13SM90_TMA_LOADES17_vS18_EENS_8epilogue10collective6detail29Sm90TmaWarpSpecializedAdapterINS1C_15DefaultEpilogueIaSJ_SJ_NS1B_6thread17LinearCombinationIaLi1EiiLNS1G_9ScaleType4KindE0ELNS_15FloatRoundStyleE2EaEENS1_15EpilogueDefaultEEEEEvvEEEEvNT_6ParamsE)
        /*05e0*/ 	.short	0x0210
        /*05e2*/ 	.short	0x0470


	//----- nvinfo : EIATTR_SW_WAR
	.align		4
.L_45:
        /*05e4*/ 	.byte	0x04, 0x36
        /*05e6*/ 	.short	(.L_47 - .L_46)
.L_46:
        /*05e8*/ 	.word	0x00000008
.L_47:


//--------------------- .nv.callgraph             --------------------------
	.section	.nv.callgraph,"",@"SHT_CUDA_CALLGRAPH"
	.align	4
	.sectionentsize	8
	.align		4
        /*0000*/ 	.word	0x00000000
	.align		4
        /*0004*/ 	.word	0xffffffff
	.align		4
        /*0008*/ 	.word	index@(_ZN7cutlass13device_kernelINS_4gemm6kernel13GemmUniversalIN4cute5tupleIJiiiiEEENS1_10collective13CollectiveMmaINS1_34MainloopSm90TmaGmmaWarpSpecializedILi14ENS5_IJNS4_1CILi1EEENSA_ILi8EEESB_EEENS1_32KernelTmaWarpSpecializedPingpongEEENS5_IJNSA_ILi64EEESG_NSA_ILi128EEEEEEaNS5_IJlSB_lEEEaSJ_NS4_8TiledMMAINS4_8MMA_AtomIJNS4_4SM904GMMA26MMA_64x64x32_S32S8S8_SS_TNEEEENS4_6LayoutINS5_IJSB_SB_SB_EEENS5_IJNSA_ILi0EEESS_SS_EEEEENS5_IJNS4_10UnderscoreESV_SV_EEEEENS4_23SM90_TMA_LOAD_MULTICASTENS4_14ComposedLayoutINS4_7SwizzleILi3ELi4ELi3EEENS4_18smem_ptr_flag_bitsILi8EEENSQ_INS5_IJSC_SH_EEENS5_IJSH_SB_EEEEEEEvNS4_8identityENS4_13SM90_TMA_LOADES17_vS18_EENS_8epilogue10collective6detail29Sm90TmaWarpSpecializedAdapterINS1C_15DefaultEpilogueIaSJ_SJ_NS1B_6thread17LinearCombinationIaLi1EiiLNS1G_9ScaleType4KindE0ELNS_15FloatRoundStyleE2EaEENS1_15EpilogueDefaultEEEEEvvEEEEvNT_6ParamsE)
	.align		4
        /*000c*/ 	.word	index@(__assertfail)
	.align		4
        /*0010*/ 	.word	0x00000000
	.align		4
        /*0014*/ 	.word	0xfffffffe
	.align		4
        /*0018*/ 	.word	0x00000000
	.align		4
        /*001c*/ 	.word	0xfffffffd
	.align		4
        /*0020*/ 	.word	0x00000000
	.align		4
        /*0024*/ 	.word	0xfffffffc


//--------------------- .nv.constant4             --------------------------
	.section	.nv.constant4,"a",@progbits
	.align	8
	.align		8
.nv.constant4:
        /*0000*/ 	.dword	__assertfail
	.align		8
        /*0008*/ 	.dword	__unnamed_1
	.align		8
        /*0010*/ 	.dword	_ZN40_INTERNAL_8c13a49a_4_k_cu_0d783571_209394cuda3std3__45__cpo5beginE
	.align		8
        /*0018*/ 	.dword	_ZN40_INTERNAL_8c13a49a_4_k_cu_0d783571_209394cuda3std3__45__cpo3endE
	.align		8
        /*0020*/ 	.dword	_ZN40_INTERNAL_8c13a49a_4_k_cu_0d783571_209394cuda3std3__45__cpo6cbeginE
	.align		8
        /*0028*/ 	.dword	_ZN40_INTERNAL_8c13a49a_4_k_cu_0d783571_209394cuda3std3__45__cpo4cendE
	.align		8
        /*0030*/ 	.dword	_ZN40_INTERNAL_8c13a49a_4_k_cu_0d783571_209394cuda3std3__442_GLOBAL__N__8c13a49a_4_k_cu_0d783571_209396ignoreE
	.align		8
        /*0038*/ 	.dword	_ZN40_INTERNAL_8c13a49a_4_k_cu_0d783571_209394cuda3std3__419piecewise_constructE
	.align		8
        /*0040*/ 	.dword	_ZN40_INTERNAL_8c13a49a_4_k_cu_0d783571_209394cuda3std3__48in_placeE
	.align		8
        /*0048*/ 	.dword	_ZN40_INTERNAL_8c13a49a_4_k_cu_0d783571_209394cuda3std6ranges3__45__cpo4swapE
	.align		8
        /*0050*/ 	.dword	_ZN40_INTERNAL_8c13a49a_4_k_cu_0d783571_209394cuda3std6ranges3__45__cpo9iter_moveE
	.align		8
        /*0058*/ 	.dword	_ZN40_INTERNAL_8c13a49a_4_k_cu_0d783571_209394cute7productE
	.align		8
        /*0060*/ 	.dword	_ZN40_INTERNAL_8c13a49a_4_k_cu_0d783571_209394cute1_E
	.align		8
        /*0068*/ 	.dword	$str$22
	.align		8
        /*0070*/ 	.dword	$str$23


//--------------------- .text._ZN7cutlass13device_kernelINS_4gemm6kernel13GemmUniversalIN4cute5tupleIJiiiiEEENS1_10collective13CollectiveMmaINS1_34MainloopSm90TmaGmmaWarpSpecializedILi14ENS5_IJNS4_1CILi1EEENSA_ILi8EEESB_EEENS1_32KernelTmaWarpSpecializedPingpongEEENS5_IJNSA_ILi64EEESG_NSA_ILi128EEEEEEaNS5_IJlSB_lEEEaSJ_NS4_8TiledMMAINS4_8MMA_AtomIJNS4_4SM904GMMA26MMA_64x64x32_S32S8S8_SS_TNEEEENS4_6LayoutINS5_IJSB_SB_SB_EEENS5_IJNSA_ILi0EEESS_SS_EEEEENS5_IJNS4_10UnderscoreESV_SV_EEEEENS4_23SM90_TMA_LOAD_MULTICASTENS4_14ComposedLayoutINS4_7SwizzleILi3ELi4ELi3EEENS4_18smem_ptr_flag_bitsILi8EEENSQ_INS5_IJSC_SH_EEENS5_IJSH_SB_EEEEEEEvNS4_8identityENS4_13SM90_TMA_LOADES17_vS18_EENS_8epilogue10collective6detail29Sm90TmaWarpSpecializedAdapterINS1C_15DefaultEpilogueIaSJ_SJ_NS1B_6thread17LinearCombinationIaLi1EiiLNS1G_9ScaleType4KindE0ELNS_15FloatRoundStyleE2EaEENS1_15EpilogueDefaultEEEEEvvEEEEvNT_6ParamsE --------------------------
	.section	.text._ZN7cutlass13device_kernelINS_4gemm6kernel13GemmUniversalIN4cute5tupleIJiiiiEEENS1_10collective13CollectiveMmaINS1_34MainloopSm90TmaGmmaWarpSpecializedILi14ENS5_IJNS4_1CILi1EEENSA_ILi8EEESB_EEENS1_32KernelTmaWarpSpecializedPingpongEEENS5_IJNSA_ILi64EEESG_NSA_ILi128EEEEEEaNS5_IJlSB_lEEEaSJ_NS4_8TiledMMAINS4_8MMA_AtomIJNS4_4SM904GMMA26MMA_64x64x32_S32S8S8_SS_TNEEEENS4_6LayoutINS5_IJSB_SB_SB_EEENS5_IJNSA_ILi0EEESS_SS_EEEEENS5_IJNS4_10UnderscoreESV_SV_EEEEENS4_23SM90_TMA_LOAD_MULTICASTENS4_14ComposedLayoutINS4_7SwizzleILi3ELi4ELi3EEENS4_18smem_ptr_flag_bitsILi8EEENSQ_INS5_IJSC_SH_EEENS5_IJSH_SB_EEEEEEEvNS4_8identityENS4_13SM90_TMA_LOADES17_vS18_EENS_8epilogue10collective6detail29Sm90TmaWarpSpecializedAdapterINS1C_15DefaultEpilogueIaSJ_SJ_NS1B_6thread17LinearCombinationIaLi1EiiLNS1G_9ScaleType4KindE0ELNS_15FloatRoundStyleE2EaEENS1_15EpilogueDefaultEEEEEvvEEEEvNT_6ParamsE,"ax",@progbits
	.align	128
.text._ZN7cutlass13device_kernelINS_4gemm6kernel13GemmUniversalIN4cute5tupleIJiiiiEEENS1_10collective13CollectiveMmaINS1_34MainloopSm90TmaGmmaWarpSpecializedILi14ENS5_IJNS4_1CILi1EEENSA_ILi8EEESB_EEENS1_32KernelTmaWarpSpecializedPingpongEEENS5_IJNSA_ILi64EEESG_NSA_ILi128EEEEEEaNS5_IJlSB_lEEEaSJ_NS4_8TiledMMAINS4_8MMA_AtomIJNS4_4SM904GMMA26MMA_64x64x32_S32S8S8_SS_TNEEEENS4_6LayoutINS5_IJSB_SB_SB_EEENS5_IJNSA_ILi0EEESS_SS_EEEEENS5_IJNS4_10UnderscoreESV_SV_EEEEENS4_23SM90_TMA_LOAD_MULTICASTENS4_14ComposedLayoutINS4_7SwizzleILi3ELi4ELi3EEENS4_18smem_ptr_flag_bitsILi8EEENSQ_INS5_IJSC_SH_EEENS5_IJSH_SB_EEEEEEEvNS4_8identityENS4_13SM90_TMA_LOADES17_vS18_EENS_8epilogue10collective6detail29Sm90TmaWarpSpecializedAdapterINS1C_15DefaultEpilogueIaSJ_SJ_NS1B_6thread17LinearCombinationIaLi1EiiLNS1G_9ScaleType4KindE0ELNS_15FloatRoundStyleE2EaEENS1_15EpilogueDefaultEEEEEvvEEEEvNT_6ParamsE:
        .type           _ZN7cutlass13device_kernelINS_4gemm6kernel13GemmUniversalIN4cute5tupleIJiiiiEEENS1_10collective13CollectiveMmaINS1_34MainloopSm90TmaGmmaWarpSpecializedILi14ENS5_IJNS4_1CILi1EEENSA_ILi8EEESB_EEENS1_32KernelTmaWarpSpecializedPingpongEEENS5_IJNSA_ILi64EEESG_NSA_ILi128EEEEEEaNS5_IJlSB_lEEEaSJ_NS4_8TiledMMAINS4_8MMA_AtomIJNS4_4SM904GMMA26MMA_64x64x32_S32S8S8_SS_TNEEEENS4_6LayoutINS5_IJSB_SB_SB_EEENS5_IJNSA_ILi0EEESS_SS_EEEEENS5_IJNS4_10UnderscoreESV_SV_EEEEENS4_23SM90_TMA_LOAD_MULTICASTENS4_14ComposedLayoutINS4_7SwizzleILi3ELi4ELi3EEENS4_18smem_ptr_flag_bitsILi8EEENSQ_INS5_IJSC_SH_EEENS5_IJSH_SB_EEEEEEEvNS4_8identityENS4_13SM90_TMA_LOADES17_vS18_EENS_8epilogue10collective6detail29Sm90TmaWarpSpecializedAdapterINS1C_15DefaultEpilogueIaSJ_SJ_NS1B_6thread17LinearCombinationIaLi1EiiLNS1G_9ScaleType4KindE0ELNS_15FloatRoundStyleE2EaEENS1_15EpilogueDefaultEEEEEvvEEEEvNT_6ParamsE,@function
        .size           _ZN7cutlass13device_kernelINS_4gemm6kernel13GemmUniversalIN4cute5tupleIJiiiiEEENS1_10collective13CollectiveMmaINS1_34MainloopSm90TmaGmmaWarpSpecializedILi14ENS5_IJNS4_1CILi1EEENSA_ILi8EEESB_EEENS1_32KernelTmaWarpSpecializedPingpongEEENS5_IJNSA_ILi64EEESG_NSA_ILi128EEEEEEaNS5_IJlSB_lEEEaSJ_NS4_8TiledMMAINS4_8MMA_AtomIJNS4_4SM904GMMA26MMA_64x64x32_S32S8S8_SS_TNEEEENS4_6LayoutINS5_IJSB_SB_SB_EEENS5_IJNSA_ILi0EEESS_SS_EEEEENS5_IJNS4_10UnderscoreESV_SV_EEEEENS4_23SM90_TMA_LOAD_MULTICASTENS4_14ComposedLayoutINS4_7SwizzleILi3ELi4ELi3EEENS4_18smem_ptr_flag_bitsILi8EEENSQ_INS5_IJSC_SH_EEENS5_IJSH_SB_EEEEEEEvNS4_8identityENS4_13SM90_TMA_LOADES17_vS18_EENS_8epilogue10collective6detail29Sm90TmaWarpSpecializedAdapterINS1C_15DefaultEpilogueIaSJ_SJ_NS1B_6thread17LinearCombinationIaLi1EiiLNS1G_9ScaleType4KindE0ELNS_15FloatRoundStyleE2EaEENS1_15EpilogueDefaultEEEEEvvEEEEvNT_6ParamsE,(.L_x_164 - _ZN7cutlass13device_kernelINS_4gemm6kernel13GemmUniversalIN4cute5tupleIJiiiiEEENS1_10collective13CollectiveMmaINS1_34MainloopSm90TmaGmmaWarpSpecializedILi14ENS5_IJNS4_1CILi1EEENSA_ILi8EEESB_EEENS1_32KernelTmaWarpSpecializedPingpongEEENS5_IJNSA_ILi64EEESG_NSA_ILi128EEEEEEaNS5_IJlSB_lEEEaSJ_NS4_8TiledMMAINS4_8MMA_AtomIJNS4_4SM904GMMA26MMA_64x64x32_S32S8S8_SS_TNEEEENS4_6LayoutINS5_IJSB_SB_SB_EEENS5_IJNSA_ILi0EEESS_SS_EEEEENS5_IJNS4_10UnderscoreESV_SV_EEEEENS4_23SM90_TMA_LOAD_MULTICASTENS4_14ComposedLayoutINS4_7SwizzleILi3ELi4ELi3EEENS4_18smem_ptr_flag_bitsILi8EEENSQ_INS5_IJSC_SH_EEENS5_IJSH_SB_EEEEEEEvNS4_8identityENS4_13SM90_TMA_LOADES17_vS18_EENS_8epilogue10collective6detail29Sm90TmaWarpSpecializedAdapterINS1C_15DefaultEpilogueIaSJ_SJ_NS1B_6thread17LinearCombinationIaLi1EiiLNS1G_9ScaleType4KindE0ELNS_15FloatRoundStyleE2EaEENS1_15EpilogueDefaultEEEEEvvEEEEvNT_6ParamsE)
        .other          _ZN7cutlass13device_kernelINS_4gemm6kernel13GemmUniversalIN4cute5tupleIJiiiiEEENS1_10collective13CollectiveMmaINS1_34MainloopSm90TmaGmmaWarpSpecializedILi14ENS5_IJNS4_1CILi1EEENSA_ILi8EEESB_EEENS1_32KernelTmaWarpSpecializedPingpongEEENS5_IJNSA_ILi64EEESG_NSA_ILi128EEEEEEaNS5_IJlSB_lEEEaSJ_NS4_8TiledMMAINS4_8MMA_AtomIJNS4_4SM904GMMA26MMA_64x64x32_S32S8S8_SS_TNEEEENS4_6LayoutINS5_IJSB_SB_SB_EEENS5_IJNSA_ILi0EEESS_SS_EEEEENS5_IJNS4_10UnderscoreESV_SV_EEEEENS4_23SM90_TMA_LOAD_MULTICASTENS4_14ComposedLayoutINS4_7SwizzleILi3ELi4ELi3EEENS4_18smem_ptr_flag_bitsILi8EEENSQ_INS5_IJSC_SH_EEENS5_IJSH_SB_EEEEEEEvNS4_8identityENS4_13SM90_TMA_LOADES17_vS18_EENS_8epilogue10collective6detail29Sm90TmaWarpSpecializedAdapterINS1C_15DefaultEpilogueIaSJ_SJ_NS1B_6thread17LinearCombinationIaLi1EiiLNS1G_9ScaleType4KindE0ELNS_15FloatRoundStyleE2EaEENS1_15EpilogueDefaultEEEEEvvEEEEvNT_6ParamsE,@"STO_CUDA_ENTRY STV_DEFAULT"
_ZN7cutlass13device_kernelINS_4gemm6kernel13GemmUniversalIN4cute5tupleIJiiiiEEENS1_10collective13CollectiveMmaINS1_34MainloopSm90TmaGmmaWarpSpecializedILi14ENS5_IJNS4_1CILi1EEENSA_ILi8EEESB_EEENS1_32KernelTmaWarpSpecializedPingpongEEENS5_IJNSA_ILi64EEESG_NSA_ILi128EEEEEEaNS5_IJlSB_lEEEaSJ_NS4_8TiledMMAINS4_8MMA_AtomIJNS4_4SM904GMMA26MMA_64x64x32_S32S8S8_SS_TNEEEENS4_6LayoutINS5_IJSB_SB_SB_EEENS5_IJNSA_ILi0EEESS_SS_EEEEENS5_IJNS4_10UnderscoreESV_SV_EEEEENS4_23SM90_TMA_LOAD_MULTICASTENS4_14ComposedLayoutINS4_7SwizzleILi3ELi4ELi3EEENS4_18smem_ptr_flag_bitsILi8EEENSQ_INS5_IJSC_SH_EEENS5_IJSH_SB_EEEEEEEvNS4_8identityENS4_13SM90_TMA_LOADES17_vS18_EENS_8epilogue10collective6detail29Sm90TmaWarpSpecializedAdapterINS1C_15DefaultEpilogueIaSJ_SJ_NS1B_6thread17LinearCombinationIaLi1EiiLNS1G_9ScaleType4KindE0ELNS_15FloatRoundStyleE2EaEENS1_15EpilogueDefaultEEEEEvvEEEEvNT_6ParamsE:
[----:B------:R-:W0:Y:S02]  /*0000*/  LDC R1, c[0x0][0x28] ;  /* 0x00000a00ff017b82 */ /* 0x000e240000000800 */
[----:B0-----:R-:W-:Y:S01]  /*0010*/  VIADD R1, R1, 0xfffffff8 ;  /* 0xfffffff801017836 */ /* 0x001fe20000000000 */
[----:B------:R-:W0:Y:S01]  /*0020*/  S2R R4, SR_TID.X ;  /* 0x0000000000047919 */ /* 0x000e220000002100 */
[----:B------:R-:W-:Y:S01]  /*0030*/  ELECT P0, URZ, PT ;  /* 0x00000000003f782f */ /* 0x000fe20003800000 */
[----:B------:R-:W-:Y:S01]  /*0040*/  BSSY B0, `(.L_x_0) ;  /* 0x000000f000007945 */ /* 0x000fe20003800000 */
[--C-:B0-----:R-:W-:Y:S02]  /*0050*/  SHF.R.U32.HI R2, RZ, 0x5, R4.reuse ;  /* 0x00000005ff027819 */ /* 0x101fe40000011604 */
[----:B------:R-:W-:-:S03]  /*0060*/  SHF.R.U32.HI R7, RZ, 0x7, R4 ;  /* 0x00000007ff077819 */ /* 0x000fc60000011604 */
[----:B------:R-:W0:Y:S04]  /*0070*/  SHFL.IDX PT, R5, R2, RZ, 0x1f ;  /* 0x00001fff02057589 */ /* 0x000e2800000e0000 */
[----:B------:R1:W2:Y:S01]  /*0080*/  SHFL.IDX PT, R10, R7, RZ, 0x1f ;  /* 0x00001fff070a7589 */ /* 0x0002a200000e0000 */
[----:B0-----:R-:W-:-:S13]  /*0090*/  ISETP.NE.OR P0, PT, R5, RZ, !P0 ;  /* 0x000000ff0500720c */ /* 0x001fda0004705670 */
[----:B-12---:R-:W-:Y:S05]  /*00a0*/  @P0 BRA `(.L_x_1) ;  /* 0x0000000000200947 */ /* 0x006fea0003800000 */
[----:B------:R-:W-:Y:S02]  /*00b0*/  ULDC.64 UR4, c[0x0][0x198] ;  /* 0x0000660000047ab9 */ /* 0x000fe40000000a00 */
[----:B------:R-:W-:Y:S02]  /*00c0*/  UIADD3 UR6, UP0, UR4, 0xf0, URZ ;  /* 0x000000f004067890 */ /* 0x000fe4000ff1e03f */
[----:B------:R-:W-:Y:S02]  /*00d0*/  UIADD3 UR4, UP1, UR4, 0x1f0, URZ ;  /* 0x000001f004047890 */ /* 0x000fe4000ff3e03f */
[----:B------:R-:W-:Y:S02]  /*00e0*/  UIADD3.X UR7, URZ, UR5, URZ, UP0, !UPT ;  /* 0x000000053f077290 */ /* 0x000fe400087fe43f */
[----:B------:R-:W-:-:S07]  /*00f0*/  UIADD3.X UR5, URZ, UR5, URZ, UP1, !UPT ;  /* 0x000000053f057290 */ /* 0x000fce0008ffe43f */
[----:B------:R0:W-:Y:S02]  /*0100*/  UTMACCTL.PF [UR6] ;  /* 0x00000000060079b9 */ /* 0x0001e40008040000 */
[----:B------:R0:W-:Y:S02]  /*0110*/  UTMACCTL.PF [UR4] ;  /* 0x00000000040079b9 */ /* 0x0001e40008040000 */
[----:B0-----:R-:W-:Y:S01]  /*0120*/  NOP ;  /* 0x0000000000007918 */ /* 0x001fe20000000000 */
.L_x_1:
[----:B------:R-:W-:Y:S05]  /*0130*/  BSYNC B0 ;  /* 0x0000000000007941 */ /* 0x000fea0003800000 */
.L_x_0:
[----:B------:R-:W0:Y:S02]  /*0140*/  SHFL.IDX PT, R8, R2, RZ, 0x1f ;  /* 0x00001fff02087589 */ /* 0x000e2400000e0000 */
[----:B0-----:R-:W-:-:S13]  /*0150*/  ISETP.NE.AND P0, PT, R8, RZ, PT ;  /* 0x000000ff0800720c */ /* 0x001fda0003f05270 */
[----:B------:R-:W-:Y:S05]  /*0160*/  @P0 BRA `(.L_x_2) ;  /* 0x0000000000b40947 */ /* 0x000fea0003800000 */
[----:B------:R-:W-:Y:S01]  /*0170*/  ELECT P0, URZ, PT ;  /* 0x00000000003f782f */ /* 0x000fe20003800000 */
[----:B------:R-:W-:-:S12]  /*0180*/  BSSY B0, `(.L_x_2) ;  /* 0x000002b000007945 */ /* 0x000fd80003800000 */
[----:B------:R-:W-:Y:S05]  /*0190*/  @!P0 BRA `(.L_x_3) ;  /* 0x0000000000a48947 */ /* 0x000fea0003800000 */
[----:B------:R-:W0:Y:S01]  /*01a0*/  S2UR UR8, SR_CgaCtaId ;  /* 0x00000000000879c3 */ /* 0x000e220000008800 */
[----:B------:R-:W-:Y:S01]  /*01b0*/  UMOV UR4, 0x400 ;  /* 0x0000040000047882 */ /* 0x000fe20000000000 */
[----:B------:R-:W-:Y:S01]  /*01c0*/  UMOV UR5, 0x1 ;  /* 0x0000000100057882 */ /* 0x000fe20000000000 */
[----:B------:R-:W-:Y:S02]  /*01d0*/  UMOV UR6, 0x8 ;  /* 0x0000000800067882 */ /* 0x000fe40000000000 */
[----:B------:R-:W-:-:S04]  /*01e0*/  UIADD3 UR6, -UR6, 0x100000, URZ ;  /* 0x0010000006067890 */ /* 0x000fc8000fffe13f */
[----:B------:R-:W-:Y:S02]  /*01f0*/  USHF.L.U32 UR7, UR6, 0xb, URZ ;  /* 0x0000000b06077899 */ /* 0x000fe4000800063f */
[----:B------:R-:W-:Y:S02]  /*0200*/  USHF.L.U32 UR6, UR6, 0x1, URZ ;  /* 0x0000000106067899 */ /* 0x000fe4000800063f */
[----:B0-----:R-:W-:Y:S02]  /*0210*/  ULEA UR8, UR8, UR4, 0x18 ;  /* 0x0000000408087291 */ /* 0x001fe4000f8ec03f */
[----:B------:R-:W-:-:S04]  /*0220*/  UIADD3 UR4, -UR5, 0x100000, URZ ;  /* 0x0010000005047890 */ /* 0x000fc8000fffe13f */
[----:B------:R-:W-:Y:S02]  /*0230*/  USHF.L.U32 UR5, UR4, 0xb, URZ ;  /* 0x0000000b04057899 */ /* 0x000fe4000800063f */
[----:B------:R-:W-:Y:S01]  /*0240*/  USHF.L.U32 UR4, UR4, 0x1, URZ ;  /* 0x0000000104047899 */ /* 0x000fe2000800063f */
[----:B------:R-:W0:Y:S11]  /*0250*/  FENCE.VIEW.ASYNC.S ;  /* 0x00000000000073c6 */ /* 0x000e360000000000 */
[----:B0-----:R0:W1:Y:S01]  /*0260*/  SYNCS.EXCH.64 URZ, [UR8], UR4 ;  /* 0x00000004083f75b2 */ /* 0x0010620008000100 */
[----:B------:R0:W2:Y:S01]  /*0270*/  SYNCS.EXCH.64 URZ, [UR8+0x70], UR6 ;  /* 0x00007006083f75b2 */ /* 0x0000a20008000100 */
[----:B------:R0:W3:Y:S01]  /*0280*/  SYNCS.EXCH.64 URZ, [UR8+0x8], UR4 ;  /* 0x00000804083f75b2 */ /* 0x0000e20008000100 */
[----:B------:R0:W4:Y:S01]  /*0290*/  SYNCS.EXCH.64 URZ, [UR8+0x78], UR6 ;  /* 0x00007806083f75b2 */ /* 0x0001220008000100 */
[----:B------:R0:W0:Y:S01]  /*02a0*/  SYNCS.EXCH.64 URZ, [UR8+0x10], UR4 ;  /* 0x00001004083f75b2 */ /* 0x0000220008000100 */
        /* <DEDUP_REMOVED lines=23> */
[----:B-1234-:R-:W-:Y:S01]  /*0420*/  NOP ;  /* 0x0000000000007918 */ /* 0x01efe20000000000 */
.L_x_3:
[----:B0-----:R-:W-:Y:S05]  /*0430*/  BSYNC B0 ;  /* 0x0000000000007941 */ /* 0x001fea0003800000 */
.L_x_2:
[----:B------:R-:W0:Y:S01]  /*0440*/  SHFL.IDX PT, R11, R2, RZ, 0x1f ;  /* 0x00001fff020b7589 */ /* 0x000e2200000e0000 */
[----:B------:R-:W1:Y:S01]  /*0450*/  S2UR UR12, SR_CTAID.X ;  /* 0x00000000000c79c3 */ /* 0x000e620000002500 */
[----:B------:R-:W-:Y:S02]  /*0460*/  SHF.R.S32.HI R3, RZ, 0x1f, R4 ;  /* 0x0000001fff037819 */ /* 0x000fe40000011404 */
[----:B------:R-:W-:Y:S01]  /*0470*/  ELECT P0, URZ, PT ;  /* 0x00000000003f782f */ /* 0x000fe20003800000 */
[----:B------:R-:W2:Y:S01]  /*0480*/  SHFL.IDX PT, R9, R2, RZ, 0x1f ;  /* 0x00001fff02097589 */ /* 0x000ea200000e0000 */
[----:B------:R-:W-:Y:S02]  /*0490*/  ELECT P1, URZ, PT ;  /* 0x00000000003f782f */ /* 0x000fe40003820000 */
[----:B------:R-:W-:Y:S01]  /*04a0*/  LEA.HI R3, R3, R4, RZ, 0x7 ;  /* 0x0000000403037211 */ /* 0x000fe200078f38ff */
[----:B------:R-:W-:Y:S01]  /*04b0*/  ULDC UR4, c[0x0][0x150] ;  /* 0x0000540000047ab9 */ /* 0x000fe20000000800 */
[----:B------:R-:W3:Y:S01]  /*04c0*/  S2R R6, SR_CTAID.Y ;  /* 0x0000000000067919 */ /* 0x000ee20000002600 */
[----:B------:R-:W4:Y:S01]  /*04d0*/  LDC R21, c[0x0][0x148] ;  /* 0x00005200ff157b82 */ /* 0x000f220000000800 */
[----:B------:R-:W-:Y:S01]  /*04e0*/  LOP3.LUT R3, R3, 0xffffff80, RZ, 0xc0, !PT ;  /* 0xffffff8003037812 */ /* 0x000fe200078ec0ff */
[----:B------:R-:W-:Y:S01]  /*04f0*/  UMOV UR11, 0x80 ;  /* 0x00000080000b7882 */ /* 0x000fe20000000000 */
[----:B------:R-:W-:Y:S01]  /*0500*/  NOP ;  /* 0x0000000000007918 */ /* 0x000fe20000000000 */
[----:B------:R-:W-:Y:S01]  /*0510*/  NOP ;  /* 0x0000000000007918 */ /* 0x000fe20000000000 */
[C---:B------:R-:W-:Y:S01]  /*0520*/  VIADD R35, R10.reuse, 0xffffffff ;  /* 0xffffffff0a237836 */ /* 0x040fe20000000000 */
[----:B------:R-:W-:Y:S01]  /*0530*/  ISETP.NE.AND P2, PT, R10, RZ, PT ;  /* 0x000000ff0a00720c */ /* 0x000fe20003f45270 */
[----:B------:R-:W-:Y:S01]  /*0540*/  IMAD.IADD R3, R4, 0x1, -R3 ;  /* 0x0000000104037824 */ /* 0x000fe200078e0a03 */
[----:B------:R-:W5:Y:S02]  /*0550*/  LDC R15, c[0x0][0x140] ;  /* 0x00005000ff0f7b82 */ /* 0x000f640000000800 */
[----:B------:R-:W-:-:S02]  /*0560*/  ISETP.GE.U32.AND P5, PT, R35, 0x2, PT ;  /* 0x000000022300780c */ /* 0x000fc40003fa6070 */
[----:B------:R-:W-:Y:S02]  /*0570*/  SHF.R.S32.HI R0, RZ, 0x1f, R3 ;  /* 0x0000001fff007819 */ /* 0x000fe40000011403 */
[----:B0-----:R-:W-:Y:S02]  /*0580*/  ISETP.NE.OR P0, PT, R11, RZ, !P0 ;  /* 0x000000ff0b00720c */ /* 0x001fe40004705670 */
[----:B------:R-:W0:Y:S01]  /*0590*/  LDC R14, c[0x0][0x144] ;  /* 0x00005100ff0e7b82 */ /* 0x000e220000000800 */
[----:B------:R-:W-:Y:S02]  /*05a0*/  SHF.R.S32.HI R11, RZ, 0x1f, R8 ;  /* 0x0000001fff0b7819 */ /* 0x000fe40000011408 */
[----:B--2---:R-:W-:Y:S02]  /*05b0*/  ISETP.NE.OR P1, PT, R9, RZ, !P1 ;  /* 0x000000ff0900720c */ /* 0x004fe40004f25670 */
[----:B------:R-:W-:Y:S02]  /*05c0*/  LEA.HI R11, R11, R8, RZ, 0x2 ;  /* 0x000000080b0b7211 */ /* 0x000fe400078f10ff */
[----:B-1----:R-:W-:-:S02]  /*05d0*/  I2FP.F32.U32 R13, UR12 ;  /* 0x0000000c000d7c45 */ /* 0x002fc40008201000 */
[----:B------:R-:W-:Y:S02]  /*05e0*/  LOP3.LUT R11, R11, 0x3ffffffc, RZ, 0xc0, !PT ;  /* 0x3ffffffc0b0b7812 */ /* 0x000fe400078ec0ff */
[----:B------:R-:W-:Y:S01]  /*05f0*/  LEA.HI R2, R0, R3, RZ, 0x3 ;  /* 0x0000000300027211 */ /* 0x000fe200078f18ff */
[----:B------:R-:W-:Y:S01]  /*0600*/  VOTEU.ALL UP0, P0 ;  /* 0x00000000003f7886 */ /* 0x000fe20000000000 */
[----:B------:R-:W-:Y:S01]  /*0610*/  FMUL R13, R13, UR4 ;  /* 0x000000040d0d7c20 */ /* 0x000fe20008400000 */
[----:B------:R-:W-:Y:S01]  /*0620*/  IMAD.IADD R11, R8, 0x1, -R11 ;  /* 0x00000001080b7824 */ /* 0x000fe200078e0a0b */
[----:B---3--:R-:W-:Y:S01]  /*0630*/  I2FP.F32.U32 R8, R6 ;  /* 0x0000000600087245 */ /* 0x008fe20000201000 */
[----:B------:R-:W-:Y:S01]  /*0640*/  VOTEU.ALL UP1, P1 ;  /* 0x00000000003f7886 */ /* 0x000fe20000820000 */
[----:B------:R-:W1:Y:S01]  /*0650*/  @!UP0 S2UR UR7, SR_CgaCtaId ;  /* 0x00000000000789c3 */ /* 0x000e620000008800 */
[----:B------:R-:W-:Y:S01]  /*0660*/  ULDC UR4, c[0x0][0x154] ;  /* 0x0000550000047ab9 */ /* 0x000fe20000000800 */
[--C-:B------:R-:W-:Y:S01]  /*0670*/  SHF.R.S32.HI R9, RZ, 0x3, R2.reuse ;  /* 0x00000003ff097819 */ /* 0x100fe20000011402 */
[----:B------:R-:W-:Y:S01]  /*0680*/  FMUL R8, R8, UR4 ;  /* 0x0000000408087c20 */ /* 0x000fe20008400000 */
[----:B------:R-:W-:Y:S01]  /*0690*/  SHF.R.S32.HI R12, RZ, 0x1f, R2 ;  /* 0x0000001fff0c7819 */ /* 0x000fe20000011402 */
[----:B------:R-:W2:Y:S01]  /*06a0*/  F2I.U32.TRUNC.NTZ R13, R13 ;  /* 0x0000000d000d7305 */ /* 0x000ea2000020f000 */
[----:B------:R-:W-:Y:S01]  /*06b0*/  SHF.R.S32.HI R2, RZ, 0x1f, R5 ;  /* 0x0000001fff027819 */ /* 0x000fe20000011405 */
[----:B------:R-:W-:Y:S01]  /*06c0*/  UMOV UR4, 0x20 ;  /* 0x0000002000047882 */ /* 0x000fe20000000000 */
[----:B------:R-:W3:Y:S01]  /*06d0*/  @!UP1 S2UR UR10, SR_CgaCtaId ;  /* 0x00000000000a99c3 */ /* 0x000ee20000008800 */
[----:B------:R-:W-:Y:S01]  /*06e0*/  LEA.HI R12, R12, R9, RZ, 0x2 ;  /* 0x000000090c0c7211 */ /* 0x000fe200078f10ff */
[----:B------:R-:W-:Y:S01]  /*06f0*/  @!UP0 UMOV UR6, 0x400 ;  /* 0x0000040000068882 */ /* 0x000fe20000000000 */
[----:B------:R-:W-:Y:S01]  /*0700*/  LEA.HI R2, R2, R5, RZ, 0x2 ;  /* 0x0000000502027211 */ /* 0x000fe200078f10ff */
[----:B------:R-:W-:-:S04]  /*0710*/  @!UP0 UIADD3 UR4, -UR4, 0x100000, URZ ;  /* 0x0010000004048890 */ /* 0x000fc8000fffe13f */
[----:B------:R-:W-:Y:S02]  /*0720*/  @!UP0 USHF.L.U32 UR5, UR4, 0xb, URZ ;  /* 0x0000000b04058899 */ /* 0x000fe4000800063f */
[----:B------:R-:W-:Y:S01]  /*0730*/  @!UP0 USHF.L.U32 UR4, UR4, 0x1, URZ ;  /* 0x0000000104048899 */ /* 0x000fe2000800063f */
[----:B------:R-:W4:Y:S01]  /*0740*/  F2I.U32.TRUNC.NTZ R8, R8 ;  /* 0x0000000800087305 */ /* 0x000f22000020f000 */
[----:B------:R-:W-:Y:S01]  /*0750*/  LOP3.LUT R12, R12, 0xfffffffc, RZ, 0xc0, !PT ;  /* 0xfffffffc0c0c7812 */ /* 0x000fe200078ec0ff */
[----:B------:R-:W-:Y:S01]  /*0760*/  @!UP1 UMOV UR9, 0x400 ;  /* 0x0000040000099882 */ /* 0x000fe20000000000 */
[----:B------:R-:W-:Y:S01]  /*0770*/  LOP3.LUT R2, R2, 0xfffffffc, RZ, 0xc0, !PT ;  /* 0xfffffffc02027812 */ /* 0x000fe200078ec0ff */
[----:B------:R-:W-:Y:S01]  /*0780*/  VOTEU.ALL UP2, P1 ;  /* 0x00000000003f7886 */ /* 0x000fe20000840000 */
[----:B------:R-:W-:Y:S01]  /*0790*/  VOTEU.ALL UP3, P1 ;  /* 0x00000000003f7886 */ /* 0x000fe20000860000 */
[----:B------:R-:W-:Y:S01]  /*07a0*/  IMAD.IADD R12, R9, 0x1, -R12 ;  /* 0x00000001090c7824 */ /* 0x000fe200078e0a0c */
[----:B------:R-:W-:Y:S01]  /*07b0*/  VOTEU.ALL UP4, P1 ;  /* 0x00000000003f7886 */ /* 0x000fe20000880000 */
[----:B------:R-:W-:Y:S01]  /*07c0*/  IMAD.IADD R5, R5, 0x1, -R2 ;  /* 0x0000000105057824 */ /* 0x000fe200078e0a02 */
[----:B------:R-:W-:Y:S01]  /*07d0*/  VOTEU.ALL UP5, P1 ;  /* 0x00000000003f7886 */ /* 0x000fe200008a0000 */
[----:B------:R-:W-:Y:S01]  /*07e0*/  IMAD R11, R11, 0x4, R12 ;  /* 0x000000040b0b7824 */ /* 0x000fe200078e020c */
[----:B-1----:R-:W-:Y:S01]  /*07f0*/  @!UP0 ULEA UR8, UR7, UR6, 0x18 ;  /* 0x0000000607088291 */ /* 0x002fe2000f8ec03f */
[----:B--2---:R-:W-:Y:S01]  /*0800*/  IMAD.MOV R13, RZ, RZ, -R13 ;  /* 0x000000ffff0d7224 */ /* 0x004fe200078e0a0d */
[----:B------:R-:W-:-:S04]  /*0810*/  @!UP1 UIADD3 UR6, -UR11, 0x100000, URZ ;  /* 0x001000000b069890 */ /* 0x000fc8000fffe13f */
[----:B------:R-:W-:Y:S02]  /*0820*/  @!UP1 USHF.L.U32 UR7, UR6, 0xb, URZ ;  /* 0x0000000b06079899 */ /* 0x000fe4000800063f */
[----:B------:R-:W-:Y:S01]  /*0830*/  @!UP1 USHF.L.U32 UR6, UR6, 0x1, URZ ;  /* 0x0000000106069899 */ /* 0x000fe2000800063f */
[----:B------:R-:W-:Y:S01]  /*0840*/  IMAD.SHL.U32 R56, R11, 0x4, RZ ;  /* 0x000000040b387824 */ /* 0x000fe200078e00ff */
[----:B------:R-:W-:Y:S01]  /*0850*/  ISETP.NE.AND P1, PT, R5, 0x3, PT ;  /* 0x000000030500780c */ /* 0x000fe20003f25270 */
[----:B----4-:R-:W-:Y:S01]  /*0860*/  IMAD.MOV R24, RZ, RZ, -R8 ;  /* 0x000000ffff187224 */ /* 0x010fe200078e0a08 */
[----:B-----5:R-:W-:Y:S01]  /*0870*/  ISETP.EQ.U32.AND P3, PT, R15, 0x1, PT ;  /* 0x000000010f00780c */ /* 0x020fe20003f62070 */
[----:B------:R-:W-:Y:S01]  /*0880*/  VOTEU.ALL UP0, P0 ;  /* 0x00000000003f7886 */ /* 0x000fe20000000000 */
[----:B---3--:R-:W-:Y:S01]  /*0890*/  @!UP1 ULEA UR9, UR10, UR9, 0x18 ;  /* 0x000000090a099291 */ /* 0x008fe2000f8ec03f */
[----:B------:R-:W-:Y:S01]  /*08a0*/  IMAD R9, R21, R24, R6 ;  /* 0x0000001815097224 */ /* 0x000fe200078e0206 */
[----:B------:R-:W-:Y:S01]  /*08b0*/  LOP3.LUT R56, R11, 0xc, R56, 0x78, !PT ;  /* 0x0000000c0b387812 */ /* 0x000fe200078e7838 */
[----:B0-----:R-:W-:Y:S01]  /*08c0*/  IMAD R20, R14, R13, UR12 ;  /* 0x0000000c0e147e24 */ /* 0x001fe2000f8e020d */
[----:B------:R-:W-:Y:S01]  /*08d0*/  VOTEU.ALL UP1, P0 ;  /* 0x00000000003f7886 */ /* 0x000fe20000020000 */
[----:B------:R-:W-:Y:S01]  /*08e0*/  LOP3.LUT P0, RZ, R3, 0x7, RZ, 0xc0, !PT ;  /* 0x0000000703ff7812 */ /* 0x000fe2000780c0ff */
[----:B------:R-:W0:Y:S02]  /*08f0*/  FENCE.VIEW.ASYNC.S ;  /* 0x00000000000073c6 */ /* 0x000e240000000000 */
[----:B0-----:R0:W1:Y:S01]  /*0900*/  @!UP0 SYNCS.EXCH.64 URZ, [UR8+0x110], UR4 ;  /* 0x00011004083f85b2 */ /* 0x0010620008000100 */
[----:B------:R-:W-:Y:S01]  /*0910*/  ISETP.NE.AND P4, PT, R9, R56, PT ;  /* 0x000000380900720c */ /* 0x000fe20003f85270 */
[----:B------:R0:W2:Y:S01]  /*0920*/  SHFL.IDX PT, R14, R7, RZ, 0x1f ;  /* 0x00001fff070e7589 */ /* 0x0000a200000e0000 */
[----:B------:R-:W-:-:S02]  /*0930*/  ISETP.EQ.OR P1, PT, R5, RZ, !P1 ;  /* 0x000000ff0500720c */ /* 0x000fc40004f22670 */
[----:B------:R-:W-:Y:S02]  /*0940*/  ISETP.LT.U32.AND P0, PT, R56, 0x8, !P0 ;  /* 0x000000083800780c */ /* 0x000fe40004701070 */
[----:B------:R-:W-:Y:S02]  /*0950*/  ISETP.EQ.OR P4, PT, R20, RZ, !P4 ;  /* 0x000000ff1400720c */ /* 0x000fe40006782670 */
[----:B------:R-:W-:Y:S02]  /*0960*/  ISETP.EQ.AND P1, PT, R10, RZ, P1 ;  /* 0x000000ff0a00720c */ /* 0x000fe40000f22270 */
[----:B------:R-:W-:Y:S02]  /*0970*/  PLOP3.LUT P0, PT, P0, P4, PT, 0x80, 0x0 ;  /* 0x000000000000781c */ /* 0x000fe40000709070 */
[----:B------:R-:W-:Y:S02]  /*0980*/  SEL R16, RZ, 0x1, !P1 ;  /* 0x00000001ff107807 */ /* 0x000fe40004800000 */
[----:B------:R-:W-:Y:S01]  /*0990*/  P2R R68, PR, RZ, 0x1 ;  /* 0x00000001ff447803 */ /* 0x000fe20000000000 */
[----:B------:R0:W3:Y:S01]  /*09a0*/  @!UP1 SYNCS.EXCH.64 URZ, [UR8+0x118], UR4 ;  /* 0x00011804083f95b2 */ /* 0x0000e20008000100 */
[----:B------:R-:W-:Y:S01]  /*09b0*/  NOP ;  /* 0x0000000000007918 */ /* 0x000fe20000000000 */
[----:B------:R-:W-:Y:S01]  /*09c0*/  SEL R16, R16, 0x2, P5 ;  /* 0x0000000210107807 */ /* 0x000fe20002800000 */
[----:B------:R0:W4:Y:S01]  /*09d0*/  @!UP2 SYNCS.EXCH.64 URZ, [UR9+0xf0], UR6 ;  /* 0x0000f006093fa5b2 */ /* 0x0001220008000100 */
[----:B------:R0:W0:Y:S01]  /*09e0*/  @!UP3 SYNCS.EXCH.64 URZ, [UR9+0xf8], UR6 ;  /* 0x0000f806093fb5b2 */ /* 0x0000220008000100 */
[----:B------:R0:W0:Y:S01]  /*09f0*/  @!UP4 SYNCS.EXCH.64 URZ, [UR9+0x100], UR6 ;  /* 0x00010006093fc5b2 */ /* 0x0000220008000100 */
[----:B------:R0:W0:Y:S01]  /*0a00*/  @!UP5 SYNCS.EXCH.64 URZ, [UR9+0x108], UR6 ;  /* 0x00010806093fd5b2 */ /* 0x0000220008000100 */
[----:B------:R-:W-:Y:S01]  /*0a10*/  NOP ;  /* 0x0000000000007918 */ /* 0x000fe20000000000 */
[----:B-1----:R-:W-:Y:S05]  /*0a20*/  @!P3 BRA `(.L_x_4) ;  /* 0x000000000008b947 */ /* 0x002fea0003800000 */
[----:B0--34-:R-:W-:Y:S01]  /*0a30*/  UCGABAR_ARV ;  /* 0x00000000000079c7 */ /* 0x019fe20008000000 */
[----:B------:R-:W-:Y:S05]  /*0a40*/  BRA `(.L_x_5) ;  /* 0x0000000000047947 */ /* 0x000fea0003800000 */
.L_x_4:
[----:B0--34-:R-:W-:Y:S01]  /*0a50*/  NOP ;  /* 0x0000000000007918 */ /* 0x019fe20000000000 */
.L_x_5:
[----:B------:R-:W-:Y:S01]  /*0a60*/  ULDC.64 UR4, c[0x0][0x598] ;  /* 0x0001660000047ab9 */ /* 0x000fe20000000a00 */
[----:B------:R-:W-:Y:S01]  /*0a70*/  ULDC.64 UR36, c[0x0][0x208] ;  /* 0x0000820000247ab9 */ /* 0x000fe20000000a00 */
[----:B------:R-:W-:-:S04]  /*0a80*/  ISETP.NE.U32.AND P0, PT, RZ, UR4, PT ;  /* 0x00000004ff007c0c */ /* 0x000fc8000bf05070 */
[----:B------:R-:W-:-:S13]  /*0a90*/  ISETP.NE.AND.EX P0, PT, RZ, UR5, PT, P0 ;  /* 0x00000005ff007c0c */ /* 0x000fda000bf05300 */
[----:B------:R-:W-:Y:S05]  /*0aa0*/  @!P0 BRA `(.L_x_6) ;  /* 0x00000000001c8947 */ /* 0x000fea0003800000 */
[----:B------:R-:W0:Y:S02]  /*0ab0*/  LDC.64 R8, c[0x0][0x598] ;  /* 0x00016600ff087b82 */ /* 0x000e240000000a00 */
[----:B0-----:R-:W3:Y:S02]  /*0ac0*/  LDG.E.64 R8, desc[UR36][R8.64] ;  /* 0x0000002408087981 */ /* 0x001ee4000c1e1b00 */
[----:B---3--:R-:W-:-:S04]  /*0ad0*/  ISETP.NE.U32.AND P0, PT, R8, RZ, PT ;  /* 0x000000ff0800720c */ /* 0x008fc80003f05070 */
[----:B------:R-:W-:-:S13]  /*0ae0*/  ISETP.NE.AND.EX P0, PT, R9, RZ, PT, P0 ;  /* 0x000000ff0900720c */ /* 0x000fda0003f05300 */
[----:B------:R-:W-:Y:S05]  /*0af0*/  @!P0 BRA `(.L_x_6) ;  /* 0x0000000000088947 */ /* 0x000fea0003800000 */
[----:B------:R0:W5:Y:S01]  /*0b00*/  LD.E R57, desc[UR36][R8.64] ;  /* 0x0000002408397980 */ /* 0x000162000c101900 */
[----:B------:R-:W-:Y:S05]  /*0b10*/  BRA `(.L_x_7) ;  /* 0x0000000000247947 */ /* 0x000fea0003800000 */
.L_x_6:
[----:B------:R-:W-:Y:S02]  /*0b20*/  ULDC.64 UR4, c[0x0][0x588] ;  /* 0x0001620000047ab9 */ /* 0x000fe40000000a00 */
[----:B------:R-:W-:-:S04]  /*0b30*/  ISETP.NE.U32.AND P0, PT, RZ, UR4, PT ;  /* 0x00000004ff007c0c */ /* 0x000fc8000bf05070 */
[----:B------:R-:W-:-:S13]  /*0b40*/  ISETP.NE.AND.EX P0, PT, RZ, UR5, PT, P0 ;  /* 0x00000005ff007c0c */ /* 0x000fda000bf05300 */
[----:B------:R-:W-:Y:S05]  /*0b50*/  @!P0 BRA `(.L_x_8) ;  /* 0x00000000000c8947 */ /* 0x000fea0003800000 */
[----:B------:R-:W0:Y:S02]  /*0b60*/  LDC.64 R8, c[0x0][0x588] ;  /* 0x00016200ff087b82 */ /* 0x000e240000000a00 */
[----:B0-----:R1:W5:Y:S01]  /*0b70*/  LDG.E R57, desc[UR36][R8.64] ;  /* 0x0000002408397981 */ /* 0x001362000c1e1900 */
[----:B------:R-:W-:Y:S05]  /*0b80*/  BRA `(.L_x_7) ;  /* 0x0000000000087947 */ /* 0x000fea0003800000 */
.L_x_8:
[----:B------:R-:W-:Y:S02]  /*0b90*/  ULDC UR4, c[0x0][0x580] ;  /* 0x0001600000047ab9 */ /* 0x000fe40000000800 */
[----:B------:R-:W-:-:S07]  /*0ba0*/  IMAD.U32 R57, RZ, RZ, UR4 ;  /* 0x00000004ff397e24 */ /* 0x000fce000f8e00ff */
.L_x_7:
[----:B------:R-:W-:Y:S02]  /*0bb0*/  ULDC.64 UR4, c[0x0][0x5a0] ;  /* 0x0001680000047ab9 */ /* 0x000fe40000000a00 */
[----:B------:R-:W-:-:S04]  /*0bc0*/  ISETP.NE.U32.AND P0, PT, RZ, UR4, PT ;  /* 0x00000004ff007c0c */ /* 0x000fc8000bf05070 */
[----:B------:R-:W-:-:S13]  /*0bd0*/  ISETP.NE.AND.EX P0, PT, RZ, UR5, PT, P0 ;  /* 0x00000005ff007c0c */ /* 0x000fda000bf05300 */
[----:B------:R-:W-:Y:S05]  /*0be0*/  @!P0 BRA `(.L_x_9) ;  /* 0x00000000001c8947 */ /* 0x000fea0003800000 */
[----:B01----:R-:W0:Y:S02]  /*0bf0*/  LDC.64 R8, c[0x0][0x5a0] ;  /* 0x00016800ff087b82 */ /* 0x003e240000000a00 */
[----:B0-----:R-:W3:Y:S02]  /*0c00*/  LDG.E.64 R8, desc[UR36][R8.64] ;  /* 0x0000002408087981 */ /* 0x001ee4000c1e1b00 */
[----:B---3--:R-:W-:-:S04]  /*0c10*/  ISETP.NE.U32.AND P0, PT, R8, RZ, PT ;  /* 0x000000ff0800720c */ /* 0x008fc80003f05070 */
[----:B------:R-:W-:-:S13]  /*0c20*/  ISETP.NE.AND.EX P0, PT, R9, RZ, PT, P0 ;  /* 0x000000ff0900720c */ /* 0x000fda0003f05300 */
[----:B------:R-:W-:Y:S05]  /*0c30*/  @!P0 BRA `(.L_x_9) ;  /* 0x0000000000088947 */ /* 0x000fea0003800000 */
[----:B------:R0:W5:Y:S01]  /*0c40*/  LD.E R58, desc[UR36][R8.64] ;  /* 0x00000024083a7980 */ /* 0x000162000c101900 */
[----:B------:R-:W-:Y:S05]  /*0c50*/  BRA `(.L_x_10) ;  /* 0x0000000000247947 */ /* 0x000fea0003800000 */
.L_x_9:
[----:B------:R-:W-:Y:S02]  /*0c60*/  ULDC.64 UR4, c[0x0][0x590] ;  /* 0x0001640000047ab9 */ /* 0x000fe40000000a00 */
[----:B------:R-:W-:-:S04]  /*0c70*/  ISETP.NE.U32.AND P0, PT, RZ, UR4, PT ;  /* 0x00000004ff007c0c */ /* 0x000fc8000bf05070 */
[----:B------:R-:W-:-:S13]  /*0c80*/  ISETP.NE.AND.EX P0, PT, RZ, UR5, PT, P0 ;  /* 0x00000005ff007c0c */ /* 0x000fda000bf05300 */
[----:B------:R-:W-:Y:S05]  /*0c90*/  @!P0 BRA `(.L_x_11) ;  /* 0x00000000000c8947 */ /* 0x000fea0003800000 */
[----:B------:R-:W3:Y:S02]  /*0ca0*/  LDC.64 R58, c[0x0][0x590] ;  /* 0x00016400ff3a7b82 */ /* 0x000ee40000000a00 */
[----:B---3--:R3:W5:Y:S01]  /*0cb0*/  LDG.E R58, desc[UR36][R58.64] ;  /* 0x000000243a3a7981 */ /* 0x008762000c1e1900 */
[----:B------:R-:W-:Y:S05]  /*0cc0*/  BRA `(.L_x_10) ;  /* 0x0000000000087947 */ /* 0x000fea0003800000 */
.L_x_11:
[----:B------:R-:W-:Y:S02]  /*0cd0*/  ULDC UR4, c[0x0][0x584] ;  /* 0x0001610000047ab9 */ /* 0x000fe40000000800 */
[----:B------:R-:W-:-:S07]  /*0ce0*/  IMAD.U32 R58, RZ, RZ, UR4 ;  /* 0x00000004ff3a7e24 */ /* 0x000fce000f8e00ff */
.L_x_10:
[----:B------:R-:W4:Y:S01]  /*0cf0*/  LDC R2, c[0x0][0x65c] ;  /* 0x00019700ff027b82 */ /* 0x000f220000000800 */
[----:B------:R-:W-:Y:S01]  /*0d00*/  ULDC UR6, c[0x0][0x28c] ;  /* 0x0000a30000067ab9 */ /* 0x000fe20000000800 */
[----:B------:R-:W-:Y:S01]  /*0d10*/  ISETP.NE.AND P0, PT, R10, 0x2, PT ;  /* 0x000000020a00780c */ /* 0x000fe20003f05270 */
[----:B------:R-:W-:Y:S01]  /*0d20*/  UIADD3 UR6, UR6, 0x7f, URZ ;  /* 0x0000007f06067890 */ /* 0x000fe2000fffe03f */
[----:B01----:R-:W-:Y:S01]  /*0d30*/  IMAD.U32 R8, RZ, RZ, UR12 ;  /* 0x0000000cff087e24 */ /* 0x003fe2000f8e00ff */
[----:B------:R-:W-:Y:S01]  /*0d40*/  UMOV UR38, URZ ;  /* 0x0000003f00267c82 */ /* 0x000fe20008000000 */
[----:B------:R-:W-:Y:S01]  /*0d50*/  IMAD.MOV.U32 R9, RZ, RZ, RZ ;  /* 0x000000ffff097224 */ /* 0x000fe200078e00ff */
[----:B------:R-:W-:Y:S01]  /*0d60*/  USHF.R.S32.HI UR7, URZ, 0x1f, UR6 ;  /* 0x0000001f3f077899 */ /* 0x000fe20008011406 */
[----:B------:R-:W-:Y:S01]  /*0d70*/  UMOV UR39, URZ ;  /* 0x0000003f00277c82 */ /* 0x000fe20008000000 */
[----:B------:R-:W-:Y:S02]  /*0d80*/  ULDC.64 UR8, c[0x0][0x650] ;  /* 0x0001940000087ab9 */ /* 0x000fe40000000a00 */
[----:B------:R-:W-:-:S04]  /*0d90*/  ULEA.HI UR7, UR7, UR6, URZ, 0x7 ;  /* 0x0000000607077291 */ /* 0x000fc8000f8f383f */
[----:B------:R-:W-:Y:S01]  /*0da0*/  USHF.R.S32.HI UR40, URZ, 0x7, UR7 ;  /* 0x000000073f287899 */ /* 0x000fe20008011407 */
[----:B----4-:R-:W-:-:S13]  /*0db0*/  ISETP.NE.AND P1, PT, R2, 0x1, PT ;  /* 0x000000010200780c */ /* 0x010fda0003f25270 */
[----:B------:R-:W0:Y:S01]  /*0dc0*/  @P1 LDC R19, c[0x0][0x10] ;  /* 0x00000400ff131b82 */ /* 0x000e220000000800 */
[----:B------:R-:W-:Y:S02]  /*0dd0*/  @P1 IMAD.MOV.U32 R7, RZ, RZ, RZ ;  /* 0x000000ffff071224 */ /* 0x000fe400078e00ff */
[----:B------:R-:W-:-:S05]  /*0de0*/  @P1 IMAD.MOV.U32 R17, RZ, RZ, RZ ;  /* 0x000000ffff111224 */ /* 0x000fca00078e00ff */
[----:B------:R-:W1:Y:S01]  /*0df0*/  @!P1 LDC R11, c[0x0][0xc] ;  /* 0x00000300ff0b9b82 */ /* 0x000e620000000800 */
[----:B------:R-:W-:Y:S01]  /*0e00*/  ULDC UR4, c[0x0][0xc] ;  /* 0x0000030000047ab9 */ /* 0x000fe20000000800 */
[----:B------:R-:W-:Y:S02]  /*0e10*/  ULDC UR5, c[0x0][0x10] ;  /* 0x0000040000057ab9 */ /* 0x000fe40000000800 */
[----:B------:R-:W-:-:S04]  /*0e20*/  UIMAD.WIDE.U32 UR4, UR4, UR5, URZ ;  /* 0x00000005040472a5 */ /* 0x000fc8000f8e003f */
[----:B------:R-:W4:Y:S01]  /*0e30*/  LDC R2, c[0x0][0x14] ;  /* 0x00000500ff027b82 */ /* 0x000f220000000800 */
[----:B0-----:R-:W-:-:S04]  /*0e40*/  @P1 IMAD.WIDE.U32 R18, R19, UR12, R6 ;  /* 0x0000000c13121c25 */ /* 0x001fc8000f8e0006 */
[----:B------:R-:W-:Y:S02]  /*0e50*/  @P1 IMAD.IADD R17, R19, 0x1, R17 ;  /* 0x0000000113111824 */ /* 0x000fe400078e0211 */
[----:B-1----:R-:W-:-:S04]  /*0e60*/  @!P1 IMAD.WIDE.U32 R8, R6, R11, R8 ;  /* 0x0000000b06089225 */ /* 0x002fc800078e0008 */
[----:B------:R-:W-:Y:S02]  /*0e70*/  @!P1 IMAD.MOV.U32 R18, RZ, RZ, R8 ;  /* 0x000000ffff129224 */ /* 0x000fe400078e0008 */
[----:B------:R-:W-:Y:S02]  /*0e80*/  @!P1 IMAD.MOV.U32 R17, RZ, RZ, R9 ;  /* 0x000000ffff119224 */ /* 0x000fe400078e0009 */
[----:B----4-:R-:W-:-:S04]  /*0e90*/  IMAD.WIDE.U32 R12, R2, UR4, RZ ;  /* 0x00000004020c7c25 */ /* 0x010fc8000f8e00ff */
[----:B------:R-:W-:Y:S01]  /*0ea0*/  IMAD R23, R2, UR5, RZ ;  /* 0x0000000502177c24 */ /* 0x000fe2000f8e02ff */
[----:B------:R0:W-:Y:S03]  /*0eb0*/  STL.64 [R1], R12 ;  /* 0x0000000c01007387 */ /* 0x0001e60000100a00 */
[----:B------:R-:W-:Y:S01]  /*0ec0*/  IMAD.IADD R23, R13, 0x1, R23 ;  /* 0x000000010d177824 */ /* 0x000fe200078e0217 */
[----:B------:R-:W-:Y:S06]  /*0ed0*/  @P0 BRA `(.L_x_12) ;  /* 0x0000000000240947 */ /* 0x000fec0003800000 */
[----:B------:R-:W-:Y:S01]  /*0ee0*/  USHF.R.U32.HI UR4, URZ, 0x1, UR40 ;  /* 0x000000013f047899 */ /* 0x000fe20008011628 */
[----:B------:R-:W-:Y:S01]  /*0ef0*/  IADD3 R18, P0, R18, R12, RZ ;  /* 0x0000000c12127210 */ /* 0x000fe20007f1e0ff */
[----:B------:R-:W-:Y:S02]  /*0f00*/  UISETP.GE.U32.AND UP0, UPT, UR40, 0xe, UPT ;  /* 0x0000000e2800788c */ /* 0x000fe4000bf06070 */
[----:B------:R-:W-:Y:S02]  /*0f10*/  UIMAD.WIDE.U32 UR4, UR4, -0x6db6db6d, URZ ;  /* 0x92492493040478a5 */ /* 0x000fe4000f8e003f */
[----:B------:R-:W-:Y:S01]  /*0f20*/  IMAD.X R17, R23, 0x1, R17, P0 ;  /* 0x0000000117117824 */ /* 0x000fe200000e0611 */
[----:B------:R-:W-:Y:S01]  /*0f30*/  UMOV UR39, URZ ;  /* 0x0000003f00277c82 */ /* 0x000fe20008000000 */
[----:B------:R-:W-:-:S04]  /*0f40*/  USHF.R.U32.HI UR4, URZ, 0x2, UR5 ;  /* 0x000000023f047899 */ /* 0x000fc80008011605 */
[----:B------:R-:W-:Y:S02]  /*0f50*/  UIMAD UR38, UR4, -0xe, UR40 ;  /* 0xfffffff2042678a4 */ /* 0x000fe4000f8e0228 */
[----:B------:R-:W-:-:S12]  /*0f60*/  @UP0 ULOP3.LUT UR39, UR4, 0x1, URZ, 0xc0, !UPT ;  /* 0x0000000104270892 */ /* 0x000fd8000f8ec03f */
.L_x_12:
[----:B------:R-:W-:Y:S01]  /*0f70*/  ISETP.GE.U32.AND P0, PT, R18, UR8, PT ;  /* 0x0000000812007c0c */ /* 0x000fe2000bf06070 */
[----:B------:R-:W-:Y:S01]  /*0f80*/  IMAD.MOV.U32 R19, RZ, RZ, -0x1 ;  /* 0xffffffffff137424 */ /* 0x000fe200078e00ff */
[----:B------:R-:W-:Y:S01]  /*0f90*/  PRMT R8, RZ, 0x7610, R8 ;  /* 0x00007610ff087816 */ /* 0x000fe20000000008 */
[----:B------:R-:W-:Y:S01]  /*0fa0*/  IMAD.MOV.U32 R22, RZ, RZ, -0x1 ;  /* 0xffffffffff167424 */ /* 0x000fe200078e00ff */
[----:B------:R-:W-:Y:S01]  /*0fb0*/  ISETP.GE.U32.AND.EX P0, PT, R17, UR9, PT, P0 ;  /* 0x0000000911007c0c */ /* 0x000fe2000bf06100 */
[----:B------:R-:W-:-:S12]  /*0fc0*/  IMAD.MOV.U32 R2, RZ, RZ, -0x1 ;  /* 0xffffffffff027424 */ /* 0x000fd800078e00ff */
[----:B------:R-:W-:Y:S05]  /*0fd0*/  @P0 BRA `(.L_x_13) ;  /* 0x00000004002c0947 */ /* 0x000fea0003800000 */
[----:B------:R-:W1:Y:S01]  /*0fe0*/  LDC.64 R26, c[0x0][0x628] ;  /* 0x00018a00ff1a7b82 */ /* 0x000e620000000a00 */
[----:B------:R-:W-:Y:S02]  /*0ff0*/  IMAD.MOV.U32 R8, RZ, RZ, R18 ;  /* 0x000000ffff087224 */ /* 0x000fe400078e0012 */
[----:B------:R-:W-:-:S05]  /*1000*/  IMAD.MOV.U32 R9, RZ, RZ, R17 ;  /* 0x000000ffff097224 */ /* 0x000fca00078e0011 */
[----:B------:R-:W4:Y:S08]  /*1010*/  LDC R2, c[0x0][0x630] ;  /* 0x00018c00ff027b82 */ /* 0x000f300000000800 */
[----:B------:R-:W0:Y:S01]  /*1020*/  LDC.64 R28, c[0x0][0x620] ;  /* 0x00018800ff1c7b82 */ /* 0x000e220000000a00 */
[----:B-1----:R-:W-:-:S04]  /*1030*/  ISETP.NE.U32.AND P0, PT, R26, RZ, PT ;  /* 0x000000ff1a00720c */ /* 0x002fc80003f05070 */
[----:B------:R-:W-:-:S13]  /*1040*/  ISETP.NE.AND.EX P0, PT, R27, RZ, PT, P0 ;  /* 0x000000ff1b00720c */ /* 0x000fda0003f05300 */
[----:B0---4-:R-:W-:Y:S05]  /*1050*/  @!P0 BRA `(.L_x_14) ;  /* 0x0000000000288947 */ /* 0x011fea0003800000 */
[----:B------:R-:W0:Y:S02]  /*1060*/  LDC R13, c[0x0][0x634] ;  /* 0x00018d00ff0d7b82 */ /* 0x000e240000000800 */
[----:B0-----:R-:W-:-:S05]  /*1070*/  IADD3 R13, P0, R18, R13, RZ ;  /* 0x0000000d120d7210 */ /* 0x001fca0007f1e0ff */
[----:B------:R-:W-:-:S04]  /*1080*/  IMAD.X R15, RZ, RZ, R17, P0 ;  /* 0x000000ffff0f7224 */ /* 0x000fc800000e0611 */
[----:B------:R-:W-:-:S04]  /*1090*/  IMAD.WIDE.U32 R8, R15, R26, RZ ;  /* 0x0000001a0f087225 */ /* 0x000fc800078e00ff */
[----:B------:R-:W-:-:S04]  /*10a0*/  IMAD.WIDE.U32 R10, P0, R13, R27, R8 ;  /* 0x0000001b0d0a7225 */ /* 0x000fc80007800008 */
[----:B------:R-:W-:-:S04]  /*10b0*/  IMAD.WIDE.U32 R8, R13, R26, RZ ;  /* 0x0000001a0d087225 */ /* 0x000fc800078e00ff */
[----:B------:R-:W-:Y:S01]  /*10c0*/  IMAD.X R13, RZ, RZ, RZ, P0 ;  /* 0x000000ffff0d7224 */ /* 0x000fe200000e06ff */
[----:B------:R-:W-:Y:S01]  /*10d0*/  IADD3 RZ, P0, R9, R10, RZ ;  /* 0x0000000a09ff7210 */ /* 0x000fe20007f1e0ff */
[----:B------:R-:W-:-:S04]  /*10e0*/  IMAD.MOV.U32 R12, RZ, RZ, R11 ;  /* 0x000000ffff0c7224 */ /* 0x000fc800078e000b */
[----:B------:R-:W-:-:S08]  /*10f0*/  IMAD.WIDE.U32.X R8, R15, R27, R12, P0 ;  /* 0x0000001b0f087225 */ /* 0x000fd000000e040c */
.L_x_14:
[----:B------:R-:W0:Y:S01]  /*1100*/  LDC.64 R32, c[0x0][0x640] ;  /* 0x00019000ff207b82 */ /* 0x000e220000000a00 */
[-C--:B------:R-:W-:Y:S01]  /*1110*/  SHF.R.U64 R30, R8, R2.reuse, R9 ;  /* 0x00000002081e7219 */ /* 0x080fe20000001209 */
[----:B------:R-:W-:Y:S01]  /*1120*/  IMAD.MOV.U32 R19, RZ, RZ, R17 ;  /* 0x000000ffff137224 */ /* 0x000fe200078e0011 */
[----:B------:R-:W-:Y:S02]  /*1130*/  SHF.R.U32.HI R2, RZ, R2, R9 ;  /* 0x00000002ff027219 */ /* 0x000fe40000011609 */
[----:B------:R-:W-:-:S03]  /*1140*/  IADD3 R11, P0, RZ, -R30, RZ ;  /* 0x8000001eff0b7210 */ /* 0x000fc60007f1e0ff */
[----:B------:R-:W1:Y:S02]  /*1150*/  LDC R10, c[0x0][0x618] ;  /* 0x00018600ff0a7b82 */ /* 0x000e640000000800 */
[----:B------:R-:W-:-:S04]  /*1160*/  IMAD.X R9, RZ, RZ, ~R2, P0 ;  /* 0x000000ffff097224 */ /* 0x000fc800000e0e02 */
[-C--:B------:R-:W-:Y:S02]  /*1170*/  IMAD R2, R9, R28.reuse, RZ ;  /* 0x0000001c09027224 */ /* 0x080fe400078e02ff */
[----:B------:R-:W4:Y:S01]  /*1180*/  LDC R13, c[0x0][0x608] ;  /* 0x00018200ff0d7b82 */ /* 0x000f220000000800 */
[----:B------:R-:W-:-:S04]  /*1190*/  IMAD.WIDE.U32 R8, R11, R28, R18 ;  /* 0x0000001c0b087225 */ /* 0x000fc800078e0012 */
[----:B------:R-:W-:Y:S02]  /*11a0*/  IMAD R11, R11, R29, R2 ;  /* 0x0000001d0b0b7224 */ /* 0x000fe400078e0202 */
[----:B------:R-:W-:Y:S01]  /*11b0*/  IMAD.MOV.U32 R2, RZ, RZ, -0x1 ;  /* 0xffffffffff027424 */ /* 0x000fe200078e00ff */
[----:B------:R-:W2:Y:S01]  /*11c0*/  LDC R31, c[0x0][0x658] ;  /* 0x00019600ff1f7b82 */ /* 0x000ea20000000800 */
[----:B------:R-:W-:Y:S01]  /*11d0*/  IMAD.IADD R9, R9, 0x1, R11 ;  /* 0x0000000109097824 */ /* 0x000fe200078e020b */
[----:B0-----:R-:W-:Y:S01]  /*11e0*/  ISETP.NE.U32.AND P0, PT, R32, RZ, PT ;  /* 0x000000ff2000720c */ /* 0x001fe20003f05070 */
[----:B------:R-:W-:-:S03]  /*11f0*/  IMAD.MOV.U32 R28, RZ, RZ, 0x1 ;  /* 0x00000001ff1c7424 */ /* 0x000fc600078e00ff */
[----:B------:R-:W-:Y:S02]  /*1200*/  ISETP.NE.AND.EX P0, PT, R33, RZ, PT, P0 ;  /* 0x000000ff2100720c */ /* 0x000fe40003f05300 */
[----:B------:R-:W0:Y:S01]  /*1210*/  LDC R27, c[0x0][0x600] ;  /* 0x00018000ff1b7b82 */ /* 0x000e220000000800 */
[-CC-:B-1----:R-:W-:Y:S02]  /*1220*/  SHF.R.U64 R25, R8, R10.reuse, R9.reuse ;  /* 0x0000000a08197219 */ /* 0x182fe40000001209 */
[----:B------:R-:W-:-:S05]  /*1230*/  SHF.R.U32.HI R8, RZ, R10, R9 ;  /* 0x0000000aff087219 */ /* 0x000fca0000011609 */
[----:B------:R-:W1:Y:S01]  /*1240*/  LDC R22, c[0x0][0x648] ;  /* 0x00019200ff167b82 */ /* 0x000e620000000800 */
[-CC-:B----4-:R-:W-:Y:S02]  /*1250*/  SHF.R.U64 R34, R25, R13.reuse, R8.reuse ;  /* 0x0000000d19227219 */ /* 0x190fe40000001208 */
[----:B------:R-:W-:-:S05]  /*1260*/  SHF.R.U32.HI R8, RZ, R13, R8 ;  /* 0x0000000dff087219 */ /* 0x000fca0000011608 */
[----:B------:R-:W4:Y:S01]  /*1270*/  LDC R26, c[0x0][0x638] ;  /* 0x00018e00ff1a7b82 */ /* 0x000f220000000800 */
[-CC-:B--2---:R-:W-:Y:S02]  /*1280*/  SHF.R.U64 R36, R34, R31.reuse, R8.reuse ;  /* 0x0000001f22247219 */ /* 0x184fe40000001208 */
[-C--:B------:R-:W-:Y:S02]  /*1290*/  SHF.L.U32 R2, R2, R31.reuse, RZ ;  /* 0x0000001f02027219 */ /* 0x080fe400000006ff */
[----:B------:R-:W-:Y:S01]  /*12a0*/  SHF.R.U32.HI R9, RZ, R31, R8 ;  /* 0x0000001fff097219 */ /* 0x000fe20000011608 */
[----:B------:R-:W-:Y:S01]  /*12b0*/  IMAD.MOV.U32 R8, RZ, RZ, R36 ;  /* 0x000000ffff087224 */ /* 0x000fe200078e0024 */
[----:B------:R-:W-:Y:S01]  /*12c0*/  LOP3.LUT R15, RZ, R2, RZ, 0x33, !PT ;  /* 0x00000002ff0f7212 */ /* 0x000fe200078e33ff */
[----:B------:R-:W2:Y:S01]  /*12d0*/  LDC R29, c[0x0][0x610] ;  /* 0x00018400ff1d7b82 */ /* 0x000ea20000000800 */
[----:B------:R-:W-:Y:S05]  /*12e0*/  @!P0 BRA `(.L_x_15) ;  /* 0x0000000000288947 */ /* 0x000fea0003800000 */
[----:B------:R-:W3:Y:S02]  /*12f0*/  LDC R13, c[0x0][0x64c] ;  /* 0x00019300ff0d7b82 */ /* 0x000ee40000000800 */
[----:B---3--:R-:W-:-:S05]  /*1300*/  IADD3 R13, P0, R36, R13, RZ ;  /* 0x0000000d240d7210 */ /* 0x008fca0007f1e0ff */
        /* <DEDUP_REMOVED lines=8> */
.L_x_15:
[----:B-1----:R-:W-:Y:S01]  /*1390*/  SHF.R.U64 R7, R8, R22, R9 ;  /* 0x0000001608077219 */ /* 0x002fe20000001209 */
[----:B0-----:R-:W-:Y:S01]  /*13a0*/  VIADD R8, R27, 0xffffffff ;  /* 0xffffffff1b087836 */ /* 0x001fe20000000000 */
[----:B------:R-:W-:Y:S01]  /*13b0*/  SHF.L.U32 R2, R28, R31, RZ ;  /* 0x0000001f1c027219 */ /* 0x000fe200000006ff */
[----:B------:R-:W-:Y:S01]  /*13c0*/  @P1 IMAD R20, R21, R24, R6 ;  /* 0x0000001815141224 */ /* 0x000fe200078e0206 */
[----:B------:R-:W-:Y:S01]  /*13d0*/  LOP3.LUT R15, R34, R15, RZ, 0xc0, !PT ;  /* 0x0000000f220f7212 */ /* 0x000fe200078ec0ff */
[----:B------:R-:W-:Y:S01]  /*13e0*/  IMAD.MOV R9, RZ, RZ, -R7 ;  /* 0x000000ffff097224 */ /* 0x000fe200078e0a07 */
[----:B------:R-:W-:Y:S01]  /*13f0*/  LOP3.LUT R8, R25, R8, RZ, 0xc0, !PT ;  /* 0x0000000819087212 */ /* 0x000fe200078ec0ff */
[----:B------:R-:W-:Y:S02]  /*1400*/  IMAD.MOV.U32 R6, RZ, RZ, 0x1 ;  /* 0x00000001ff067424 */ /* 0x000fe400078e00ff */
[----:B------:R-:W-:Y:S02]  /*1410*/  IMAD R15, R2, R7, R15 ;  /* 0x00000007020f7224 */ /* 0x000fe400078e020f */
[----:B----4-:R-:W-:-:S02]  /*1420*/  IMAD R2, R9, R26, R36 ;  /* 0x0000001a09027224 */ /* 0x010fc400078e0224 */
[----:B--2---:R-:W-:Y:S02]  /*1430*/  IMAD R19, R15, R29, R20 ;  /* 0x0000001d0f137224 */ /* 0x004fe400078e0214 */
[--C-:B------:R-:W-:Y:S01]  /*1440*/  IMAD R2, R2, R27, R8.reuse ;  /* 0x0000001b02027224 */ /* 0x100fe200078e0208 */
[----:B------:R-:W-:-:S04]  /*1450*/  PRMT R8, R6, 0x7610, R8 ;  /* 0x0000761006087816 */ /* 0x000fc80000000008 */
[----:B------:R-:W-:Y:S02]  /*1460*/  SEL R22, R2, R19, !P1 ;  /* 0x0000001302167207 */ /* 0x000fe40004800000 */
[----:B------:R-:W-:Y:S01]  /*1470*/  SEL R19, R19, R2, !P1 ;  /* 0x0000000213137207 */ /* 0x000fe20004800000 */
[----:B------:R-:W-:-:S07]  /*1480*/  IMAD.MOV.U32 R2, RZ, RZ, R30 ;  /* 0x000000ffff027224 */ /* 0x000fce00078e001e */
.L_x_13:
[----:B------:R-:W-:Y:S05]  /*1490*/  @!P3 BRA `(.L_x_16) ;  /* 0x00000000000cb947 */ /* 0x000fea0003800000 */
[----:B------:R-:W-:Y:S01]  /*14a0*/  UCGABAR_WAIT ;  /* 0x0000000000007dc7 */ /* 0x000fe20008000000 */
[----:B------:R-:W-:Y:S01]  /*14b0*/  CCTL.IVALL ;  /* 0x00000000ff00798f */ /* 0x000fe20002000000 */
[----:B------:R-:W-:Y:S05]  /*14c0*/  BRA `(.L_x_17) ;  /* 0x0000000000047947 */ /* 0x000fea0003800000 */
.L_x_16:
[----:B------:R-:W-:Y:S06]  /*14d0*/  BAR.SYNC.DEFER_BLOCKING 0x0 ;  /* 0x0000000000007b1d */ /* 0x000fec0000010000 */
.L_x_17:
[----:B------:R-:W-:Y:S05]  /*14e0*/  @!P2 BRA `(.L_x_18) ;  /* 0x0000003000a0a947 */ /* 0x000fea0003800000 */
[----:B------:R-:W-:-:S13]  /*14f0*/  ISETP.GT.U32.AND P0, PT, R35, 0x1, PT ;  /* 0x000000012300780c */ /* 0x000fda0003f04070 */
[----:B------:R-:W-:Y:S05]  /*1500*/  @P0 EXIT ;  /* 0x000000000000094d */ /* 0x000fea0003800000 */
.L_x_19:
[----:B------:R-:W-:-:S08]  /*1510*/  NOP ;  /* 0x0000000000007918 */ /* 0x000fd00000000000 */
[----:B------:R-:W1:Y:S02]  /*1520*/  USETMAXREG.TRY_ALLOC.CTAPOOL UP0, 0xe8 ;  /* 0x000000e8000079c8 */ /* 0x000e640008000600 */
[----:B-1----:R-:W-:-:S13]  /*1530*/  PLOP3.LUT P0, PT, PT, PT, UP0, 0x80, 0x0 ;  /* 0x000000000000781c */ /* 0x002fda0003f0f008 */
[----:B------:R-:W-:Y:S05]  /*1540*/  @!P0 BRA `(.L_x_19) ;  /* 0xfffffffc00f08947 */ /* 0x000fea000383ffff */
[----:B------:R-:W-:-:S13]  /*1550*/  LOP3.LUT P0, RZ, R8, 0xff, RZ, 0xc0, !PT ;  /* 0x000000ff08ff7812 */ /* 0x000fda000780c0ff */
[----:B------:R-:W-:Y:S05]  /*1560*/  @!P0 EXIT ;  /* 0x000000000000894d */ /* 0x000fea0003800000 */
[----:B------:R-:W1:Y:S01]  /*1570*/  S2UR UR4, SR_CgaCtaId ;  /* 0x00000000000479c3 */ /* 0x000e620000008800 */
[----:B--2---:R-:W-:Y:S01]  /*1580*/  VIADD R14, R14, 0xffffffff ;  /* 0xffffffff0e0e7836 */ /* 0x004fe20000000000 */
[CC--:B------:R-:W-:Y:S01]  /*1590*/  LEA.HI R4, R0.reuse, R3.reuse, RZ, 0x2 ;  /* 0x0000000300047211 */ /* 0x0c0fe200078f10ff */
[----:B------:R-:W-:Y:S01]  /*15a0*/  UMOV UR41, 0x400 ;  /* 0x0000040000297882 */ /* 0x000fe20000000000 */
[----:B------:R-:W-:Y:S01]  /*15b0*/  LEA.HI R0, R0, R3, RZ, 0x5 ;  /* 0x0000000300007211 */ /* 0x000fe200078f28ff */
[----:B------:R-:W-:Y:S01]  /*15c0*/  UISETP.LT.AND UP0, UPT, UR40, 0x1, UPT ;  /* 0x000000012800788c */ /* 0x000fe2000bf01270 */
[----:B------:R-:W-:Y:S01]  /*15d0*/  R2UR UR42, R14 ;  /* 0x000000000e2a72ca */ /* 0x000fe200000e0000 */
[----:B------:R-:W-:Y:S01]  /*15e0*/  ULDC UR6, c[0x0][0x284] ;  /* 0x0000a10000067ab9 */ /* 0x000fe20000000800 */
[--C-:B------:R-:W-:Y:S01]  /*15f0*/  SHF.R.S32.HI R60, RZ, 0x2, R4.reuse ;  /* 0x00000002ff3c7819 */ /* 0x100fe20000011404 */
[----:B------:R-:W-:Y:S01]  /*1600*/  USEL UR43, UR40, 0x1, UP0 ;  /* 0x00000001282b7887 */ /* 0x000fe20008000000 */
[----:B------:R-:W-:Y:S01]  /*1610*/  SHF.R.S32.HI R5, RZ, 0x1f, R4 ;  /* 0x0000001fff057819 */ /* 0x000fe20000011404 */
[----:B------:R-:W-:Y:S01]  /*1620*/  USHF.L.U32 UR46, UR40, 0x1, URZ ;  /* 0x00000001282e7899 */ /* 0x000fe2000800063f */
[----:B------:R-:W-:Y:S01]  /*1630*/  LOP3.LUT R4, R4, 0xfffffffc, RZ, 0xc0, !PT ;  /* 0xfffffffc04047812 */ /* 0x000fe200078ec0ff */
[----:B------:R-:W-:Y:S01]  /*1640*/  UIADD3 UR43, -UR43, UR40, URZ ;  /* 0x000000282b2b7290 */ /* 0x000fe2000fffe13f */
[----:B------:R-:W-:-:S02]  /*1650*/  LEA.HI R5, R5, R60, RZ, 0x3 ;  /* 0x0000003c05057211 */ /* 0x000fc400078f18ff */
[----:B------:R-:W-:Y:S01]  /*1660*/  ISETP.NE.AND P0, PT, R14, RZ, PT ;  /* 0x000000ff0e00720c */ /* 0x000fe20003f05270 */
[----:B---3--:R-:W-:Y:S01]  /*1670*/  IMAD.IADD R59, R3, 0x1, -R4 ;  /* 0x00000001033b7824 */ /* 0x008fe200078e0a04 */
[----:B------:R-:W-:Y:S01]  /*1680*/  LOP3.LUT R5, R5, 0xfffffff8, RZ, 0xc0, !PT ;  /* 0xfffffff805057812 */ /* 0x000fe200078ec0ff */
[----:B------:R-:W-:Y:S01]  /*1690*/  USHF.L.U32 UR42, UR42, 0x3, URZ ;  /* 0x000000032a2a7899 */ /* 0x000fe2000800063f */
[----:B------:R-:W-:-:S03]  /*16a0*/  SEL R69, RZ, 0x1, P0 ;  /* 0x00000001ff457807 */ /* 0x000fc60000000000 */
[----:B------:R-:W-:Y:S01]  /*16b0*/  IMAD.IADD R60, R60, 0x1, -R5 ;  /* 0x000000013c3c7824 */ /* 0x000fe200078e0a05 */
[----:B-1----:R-:W-:Y:S01]  /*16c0*/  ULEA UR41, UR4, UR41, 0x18 ;  /* 0x0000002904297291 */ /* 0x002fe2000f8ec03f */
[----:B------:R-:W-:Y:S01]  /*16d0*/  SHF.R.S32.HI R5, RZ, 0x5, R0 ;  /* 0x00000005ff057819 */ /* 0x000fe20000011400 */
[----:B------:R-:W-:Y:S02]  /*16e0*/  IMAD.U32 R63, RZ, RZ, UR42 ;  /* 0x0000002aff3f7e24 */ /* 0x000fe4000f8e00ff */
[----:B------:R-:W-:Y:S01]  /*16f0*/  UIADD3 UR47, UR41, 0xf0, URZ ;  /* 0x000000f0292f7890 */ /* 0x000fe2000fffe03f */
[--C-:B------:R-:W-:Y:S01]  /*1700*/  SHF.R.S32.HI R61, RZ, 0x1f, R60.reuse ;  /* 0x0000001fff3d7819 */ /* 0x100fe2000001143c */
[----:B------:R-:W-:Y:S01]  /*1710*/  UIADD3 UR4, UR41, 0x200, URZ ;  /* 0x0000020029047890 */ /* 0x000fe2000fffe03f */
[--C-:B------:R-:W-:Y:S01]  /*1720*/  IMAD R66, R5, -0x10, -R60.reuse ;  /* 0xfffffff005427824 */ /* 0x100fe200078e0a3c */
[----:B------:R-:W-:Y:S01]  /*1730*/  UIADD3 UR5, UR41, 0x1c200, URZ ;  /* 0x0001c20029057890 */ /* 0x000fe2000fffe03f */
[----:B------:R-:W-:Y:S01]  /*1740*/  LOP3.LUT R65, R63, 0x8, RZ, 0xc0, !PT ;  /* 0x000000083f417812 */ /* 0x000fe200078ec0ff */
[----:B------:R-:W-:Y:S01]  /*1750*/  USHF.R.U32.HI UR4, URZ, 0x4, UR4 ;  /* 0x000000043f047899 */ /* 0x000fe20008011604 */
[----:B------:R-:W-:Y:S01]  /*1760*/  IMAD.U32 R62, RZ, RZ, UR47 ;  /* 0x0000002fff3e7e24 */ /* 0x000fe2000f8e00ff */
[----:B------:R-:W-:Y:S01]  /*1770*/  USHF.R.U32.HI UR5, URZ, 0x4, UR5 ;  /* 0x000000043f057899 */ /* 0x000fe20008011605 */
[----:B------:R-:W-:Y:S01]  /*1780*/  IMAD.WIDE R60, R5, 0x10, R60 ;  /* 0x00000010053c7825 */ /* 0x000fe200078e023c */
[----:B------:R-:W-:Y:S01]  /*1790*/  ULOP3.LUT UR4, UR4, 0x3fff, URZ, 0xc0, !UPT ;  /* 0x00003fff04047892 */ /* 0x000fe2000f8ec03f */
[----:B------:R-:W-:Y:S01]  /*17a0*/  LOP3.LUT R63, R63, 0x8, RZ, 0xc, !PT ;  /* 0x000000083f3f7812 */ /* 0x000fe200078e0cff */
[----:B------:R-:W-:Y:S01]  /*17b0*/  ULOP3.LUT UR5, UR5, 0x3fff, URZ, 0xc0, !UPT ;  /* 0x00003fff05057892 */ /* 0x000fe2000f8ec03f */
[----:B------:R-:W-:Y:S01]  /*17c0*/  VIADD R64, R62, UR42 ;  /* 0x0000002a3e407c36 */ /* 0x000fe20008000000 */
[----:B------:R-:W-:Y:S01]  /*17d0*/  LOP3.LUT R65, R65, 0x18, RZ, 0x3c, !PT ;  /* 0x0000001841417812 */ /* 0x000fe200078e3cff */
[----:B------:R-:W-:Y:S01]  /*17e0*/  VIADD R66, R66, UR6 ;  /* 0x0000000642427c36 */ /* 0x000fe20008000000 */
[----:B------:R-:W-:-:S02]  /*17f0*/  ULOP3.LUT UR44, UR4, 0x10000, URZ, 0xfc, !UPT ;  /* 0x00010000042c7892 */ /* 0x000fc4000f8efc3f */
[----:B------:R-:W-:-:S12]  /*1800*/  ULOP3.LUT UR45, UR5, 0x10000, URZ, 0xfc, !UPT ;  /* 0x00010000052d7892 */ /* 0x000fd8000f8efc3f */
.L_x_109:
[----:B------:R-:W-:Y:S01]  /*1810*/  SHF.L.U32 R3, R69, 0x1f, RZ ;  /* 0x0000001f45037819 */ /* 0x000fe200000006ff */
[----:B------:R-:W-:Y:S02]  /*1820*/  ULDC UR4, c[0x0][0x28c] ;  /* 0x0000a30000047ab9 */ /* 0x000fe40000000800 */
[----:B------:R-:W-:Y:S01]  /*1830*/  ISETP.LT.AND P1, PT, RZ, UR4, PT ;  /* 0x00000004ff007c0c */ /* 0x000fe2000bf21270 */
[----:B------:R-:W1:Y:S02]  /*1840*/  SYNCS.PHASECHK.TRANS64.TRYWAIT P0, [R62+UR42], R3 ;  /* 0x000000033e0075a7 */ /* 0x000e64000800016a */
[----:B-1-34-:R-:W-:Y:S10]  /*1850*/  @!P0 BRA `(.L_x_20) ;  /* 0x0000004400488947 */ /* 0x01aff40003800000 */
.L_x_141:
[----:B------:R-:W-:Y:S05]  /*1860*/  @P1 BRA `(.L_x_21) ;  /* 0x0000000000401947 */ /* 0x000fea0003800000 */
[----:B------:R-:W-:Y:S01]  /*1870*/  MOV R0, 0x0 ;  /* 0x0000000000007802 */ /* 0x000fe20000000f00 */
[----:B------:R-:W-:Y:S01]  /*1880*/  ULDC.64 UR4, c[0x4][0x68] ;  /* 0x01001a0000047ab9 */ /* 0x000fe20000000a00 */
[----:B------:R-:W-:Y:S01]  /*1890*/  ULDC.64 UR6, c[0x4][0x8] ;  /* 0x0100020000067ab9 */ /* 0x000fe20000000a00 */
[----:B------:R-:W-:Y:S01]  /*18a0*/  IMAD.U32 R4, RZ, RZ, UR4 ;  /* 0x00000004ff047e24 */ /* 0x000fe2000f8e00ff */
[----:B------:R2:W3:Y:S01]  /*18b0*/  LDC.64 R14, c[0x4][R0] ;  /* 0x01000000000e7b82 */ /* 0x0004e20000000a00 */
[----:B------:R-:W-:Y:S01]  /*18c0*/  IMAD.U32 R5, RZ, RZ, UR5 ;  /* 0x00000005ff057e24 */ /* 0x000fe2000f8e00ff */
[----:B------:R-:W-:Y:S01]  /*18d0*/  ULDC.64 UR4, c[0x4][0x70] ;  /* 0x01001c0000047ab9 */ /* 0x000fe20000000a00 */
[----:B------:R-:W-:Y:S02]  /*18e0*/  IMAD.U32 R10, RZ, RZ, UR6 ;  /* 0x00000006ff0a7e24 */ /* 0x000fe4000f8e00ff */
[----:B------:R-:W-:Y:S02]  /*18f0*/  IMAD.U32 R6, RZ, RZ, UR4 ;  /* 0x00000004ff067e24 */ /* 0x000fe4000f8e00ff */
[----:B------:R-:W-:-:S02]  /*1900*/  IMAD.U32 R7, RZ, RZ, UR5 ;  /* 0x00000005ff077e24 */ /* 0x000fc4000f8e00ff */
[----:B------:R-:W-:Y:S02]  /*1910*/  IMAD.U32 R11, RZ, RZ, UR7 ;  /* 0x00000007ff0b7e24 */ /* 0x000fe4000f8e00ff */
[----:B------:R-:W-:Y:S02]  /*1920*/  IMAD.MOV.U32 R8, RZ, RZ, 0x1e1 ;  /* 0x000001e1ff087424 */ /* 0x000fe400078e00ff */
[----:B0-----:R-:W-:Y:S02]  /*1930*/  IMAD.MOV.U32 R12, RZ, RZ, 0x1 ;  /* 0x00000001ff0c7424 */ /* 0x001fe400078e00ff */
[----:B--2---:R-:W-:-:S07]  /*1940*/  IMAD.MOV.U32 R13, RZ, RZ, RZ ;  /* 0x000000ffff0d7224 */ /* 0x004fce00078e00ff */
[----:B------:R-:W-:-:S07]  /*1950*/  LEPC R20, `(.L_x_21) ;  /* 0x000000001014794e */ /* 0x000fce0000000000 */
[----:B-1-3-5:R-:W-:Y:S05]  /*1960*/  CALL.ABS.NOINC R14 ;  /* 0x000000000e007343 */ /* 0x02afea0003c00000 */
.L_x_21:
[----:B------:R-:W-:-:S04]  /*1970*/  LOP3.LUT R0, R16, 0x1, RZ, 0xfc, !PT ;  /* 0x0000000110007812 */ /* 0x000fc800078efcff */
[----:B------:R-:W-:-:S13]  /*1980*/  ISETP.NE.AND P0, PT, R0, 0x3, PT ;  /* 0x000000030000780c */ /* 0x000fda0003f05270 */
[----:B------:R-:W-:Y:S05]  /*1990*/  @!P0 BRA `(.L_x_22) ;  /* 0x0000000000048947 */ /* 0x000fea0003800000 */
[----:B------:R-:W-:Y:S01]  /*19a0*/  BPT.TRAP 0x1 ;  /* 0x000000040000795c */ /* 0x000fe20000300000 */
.L_x_22:
[----:B-1----:R-:W-:Y:S02]  /*19b0*/  IMAD.U32 R3, RZ, RZ, UR38 ;  /* 0x00000026ff037e24 */ /* 0x002fe4000f8e00ff */
[----:B------:R-:W-:-:S03]  /*19c0*/  IMAD.U32 R0, RZ, RZ, UR39 ;  /* 0x00000027ff007e24 */ /* 0x000fc6000f8e00ff */
[----:B------:R-:W-:Y:S02]  /*19d0*/  LEA R3, R3, UR41, 0x3 ;  /* 0x0000002903037c11 */ /* 0x000fe4000f8e18ff */
[----:B------:R-:W-:-:S04]  /*19e0*/  SHF.L.U32 R0, R0, 0x1f, RZ ;  /* 0x0000001f00007819 */ /* 0x000fc800000006ff */
[----:B------:R1:W2:Y:S01]  /*19f0*/  SYNCS.PHASECHK.TRANS64.TRYWAIT P1, [R3+URZ], R0 ;  /* 0x00000000030075a7 */ /* 0x0002a2000802017f */
[----:B------:R-:W-:Y:S05]  /*1a00*/  @!P0 BRA `(.L_x_23) ;  /* 0x0000000000048947 */ /* 0x000fea0003800000 */
[----:B------:R-:W-:Y:S01]  /*1a10*/  BPT.TRAP 0x1 ;  /* 0x000000040000795c */ /* 0x000fe20000300000 */
.L_x_23:
[----:B--2---:R-:W-:Y:S05]  /*1a20*/  @P1 BRA `(.L_x_24) ;  /* 0x0000000000081947 */ /* 0x004fea0003800000 */
[----:B------:R-:W2:Y:S02]  /*1a30*/  SYNCS.PHASECHK.TRANS64.TRYWAIT P1, [R3+URZ], R0 ;  /* 0x00000000030075a7 */ /* 0x000ea4000802017f */
[----:B--2---:R-:W-:Y:S05]  /*1a40*/  @!P1 BRA `(.L_x_25) ;  /* 0x0000004000e09947 */ /* 0x004fea0003800000 */
.L_x_24:
[----:B------:R-:W-:Y:S05]  /*1a50*/  WARPSYNC.ALL ;  /* 0x0000000000007948 */ /* 0x000fea0003800000 */
[----:B------:R-:W-:Y:S01]  /*1a60*/  ULEA UR8, UR38, UR44, 0x9 ;  /* 0x0000002c26087291 */ /* 0x000fe2000f8e483f */
[----:B------:R-:W-:Y:S01]  /*1a70*/  WARPGROUP.ARRIVE ;  /* 0x00000000000079c5 */ /* 0x000fe20000000000 */
[----:B------:R-:W-:Y:S01]  /*1a80*/  ULEA UR9, UR38, UR45, 0x9 ;  /* 0x0000002d26097291 */ /* 0x000fe2000f8e483f */
[----:B-12---:R-:W-:Y:S01]  /*1a90*/  IMAD.U32 R0, RZ, RZ, UR43 ;  /* 0x0000002bff007e24 */ /* 0x006fe2000f8e00ff */
[----:B------:R-:W-:Y:S01]  /*1aa0*/  UMOV UR5, 0x40000040 ;  /* 0x4000004000057882 */ /* 0x000fe20000000000 */
[----:B------:R-:W-:-:S02]  /*1ab0*/  UMOV UR7, 0x40000040 ;  /* 0x4000004000077882 */ /* 0x000fc40000000000 */
[----:B------:R-:W-:Y:S01]  /*1ac0*/  UMOV UR4, UR8 ;  /* 0x0000000800047c82 */ /* 0x000fe20008000000 */
[----:B------:R-:W-:Y:S01]  /*1ad0*/  ISETP.GE.AND P1, PT, R0, 0x1, PT ;  /* 0x000000010000780c */ /* 0x000fe20003f26270 */
[----:B------:R-:W-:Y:S02]  /*1ae0*/  UMOV UR6, UR9 ;  /* 0x0000000900067c82 */ /* 0x000fe40008000000 */
[----:B------:R-:W-:Y:S01]  /*1af0*/  IGMMA.64x64x32.S8.S8 R24, gdesc[UR4], RZ, !UPT, gsb0 ;  /* 0x01e00000041879f1 */ /* 0x000fe2000c0410ff */
[----:B------:R-:W-:Y:S02]  /*1b00*/  UIADD3 UR4, UR8, 0x2, URZ ;  /* 0x0000000208047890 */ /* 0x000fe4000fffe03f */
[----:B------:R-:W-:Y:S01]  /*1b10*/  UIADD3 UR6, UR9, 0x2, URZ ;  /* 0x0000000209067890 */ /* 0x000fe2000fffe03f */
[----:B------:R-:W-:Y:S01]  /*1b20*/  UMOV UR5, 0x40000040 ;  /* 0x4000004000057882 */ /* 0x000fe20000000000 */
[----:B------:R-:W-:Y:S01]  /*1b30*/  UMOV UR7, 0x40000040 ;  /* 0x4000004000077882 */ /* 0x000fe20000000000 */
[----:B------:R-:W-:-:S02]  /*1b40*/  WARPGROUP.DEPBAR.LE gsb0, 0x0 ;  /* 0x00008000000079c5 */ /* 0x000fc40000010000 */
[----:B------:R-:W-:-:S06]  /*1b50*/  WARPGROUP.ARRIVE ;  /* 0x00000000000079c5 */ /* 0x000fcc0000000000 */
[----:B------:R-:W-:Y:S01]  /*1b60*/  IGMMA.64x64x32.S8.S8 R24, gdesc[UR4], R24, gsb0 ;  /* 0x01e00000041879f1 */ /* 0x000fe20008041018 */
[----:B------:R-:W-:Y:S02]  /*1b70*/  UIADD3 UR4, UR8, 0x4, URZ ;  /* 0x0000000408047890 */ /* 0x000fe4000fffe03f */
[----:B------:R-:W-:Y:S01]  /*1b80*/  UIADD3 UR6, UR9, 0x4, URZ ;  /* 0x0000000409067890 */ /* 0x000fe2000fffe03f */
[----:B------:R-:W-:Y:S01]  /*1b90*/  UMOV UR5, 0x40000040 ;  /* 0x4000004000057882 */ /* 0x000fe20000000000 */
[----:B------:R-:W-:Y:S01]  /*1ba0*/  UMOV UR7, 0x40000040 ;  /* 0x4000004000077882 */ /* 0x000fe20000000000 */
[----:B------:R-:W-:Y:S02]  /*1bb0*/  WARPGROUP.DEPBAR.LE gsb0, 0x0 ;  /* 0x00008000000079c5 */ /* 0x000fe40000010000 */
        /* <DEDUP_REMOVED lines=8> */
[----:B------:R-:W-:Y:S03]  /*1c40*/  IGMMA.64x64x32.S8.S8 R24, gdesc[UR4], R24, gsb0 ;  /* 0x01e00000041879f1 */ /* 0x000fe60008041018 */
[----:B------:R-:W-:Y:S02]  /*1c50*/  WARPGROUP.DEPBAR.LE gsb0, 0x0 ;  /* 0x00008000000079c5 */ /* 0x000fe40000010000 */
[----:B------:R-:W-:Y:S05]  /*1c60*/  @!P1 BRA `(.L_x_26) ;  /* 0x0000000400149947 */ /* 0x000fea0003800000 */
[----:B------:R-:W-:Y:S01]  /*1c70*/  UIADD3 UR4, UR38, 0x1, URZ ;  /* 0x0000000126047890 */ /* 0x000fe2000fffe03f */
[----:B------:R-:W-:Y:S02]  /*1c80*/  IMAD.U32 R0, RZ, RZ, UR43 ;  /* 0x0000002bff007e24 */ /* 0x000fe4000f8e00ff */
[----:B------:R-:W-:Y:S01]  /*1c90*/  IMAD.U32 R3, RZ, RZ, UR38 ;  /* 0x00000026ff037e24 */ /* 0x000fe2000f8e00ff */
[----:B------:R-:W-:-:S04]  /*1ca0*/  UISETP.NE.AND UP0, UPT, UR4, 0xe, UPT ;  /* 0x0000000e0400788c */ /* 0x000fc8000bf05270 */
[----:B------:R-:W-:Y:S02]  /*1cb0*/  USEL UR5, URZ, 0x1, UP0 ;  /* 0x000000013f057887 */ /* 0x000fe40008000000 */
[----:B------:R-:W-:Y:S02]  /*1cc0*/  USEL UR8, UR4, URZ, UP0 ;  /* 0x0000003f04087287 */ /* 0x000fe40008000000 */
[----:B------:R-:W-:-:S06]  /*1cd0*/  ULOP3.LUT UR5, UR39, UR5, URZ, 0x3c, !UPT ;  /* 0x0000000527057292 */ /* 0x000fcc000f8e3c3f */
[----:B------:R-:W-:-:S07]  /*1ce0*/  IMAD.U32 R6, RZ, RZ, UR5 ;  /* 0x00000005ff067e24 */ /* 0x000fce000f8e00ff */
.L_x_33:
[----:B------:R-:W-:Y:S05]  /*1cf0*/  @!P0 BRA `(.L_x_27) ;  /* 0x0000000000048947 */ /* 0x000fea0003800000 */
[----:B------:R-:W-:Y:S01]  /*1d00*/  BPT.TRAP 0x1 ;  /* 0x000000040000795c */ /* 0x000fe20000300000 */
.L_x_27:
[----:B------:R-:W-:Y:S01]  /*1d10*/  ULEA UR4, UR8, UR41, 0x3 ;  /* 0x0000002908047291 */ /* 0x000fe2000f8e183f */
[----:B------:R-:W-:-:S08]  /*1d20*/  SHF.L.U32 R4, R6, 0x1f, RZ ;  /* 0x0000001f06047819 */ /* 0x000fd000000006ff */
[----:B------:R1:W2:Y:S01]  /*1d30*/  SYNCS.PHASECHK.TRANS64.TRYWAIT P1, [UR4], R4 ;  /* 0x00000004ff0075a7 */ /* 0x0002a20008020144 */
[----:B------:R-:W-:Y:S05]  /*1d40*/  @!P0 BRA `(.L_x_28) ;  /* 0x0000000000048947 */ /* 0x000fea0003800000 */
[----:B------:R-:W-:Y:S01]  /*1d50*/  BPT.TRAP 0x1 ;  /* 0x000000040000795c */ /* 0x000fe20000300000 */
.L_x_28:
[----:B--2---:R-:W-:Y:S05]  /*1d60*/  @P1 BRA `(.L_x_29) ;  /* 0x0000000000081947 */ /* 0x004fea0003800000 */
[----:B------:R-:W2:Y:S02]  /*1d70*/  SYNCS.PHASECHK.TRANS64.TRYWAIT P1, [UR4], R4 ;  /* 0x00000004ff0075a7 */ /* 0x000ea40008020144 */
[----:B--2---:R-:W-:Y:S05]  /*1d80*/  @!P1 BRA `(.L_x_30) ;  /* 0x0000004000249947 */ /* 0x004fea0003800000 */
.L_x_29:
[----:B------:R-:W-:Y:S01]  /*1d90*/  ULEA UR9, UR8, UR44, 0x9 ;  /* 0x0000002c08097291 */ /* 0x000fe2000f8e483f */
[----:B------:R-:W-:Y:S01]  /*1da0*/  WARPGROUP.ARRIVE ;  /* 0x00000000000079c5 */ /* 0x000fe20000000000 */
[----:B------:R-:W-:Y:S01]  /*1db0*/  ULEA UR10, UR8, UR45, 0x9 ;  /* 0x0000002d080a7291 */ /* 0x000fe2000f8e483f */
[----:B------:R-:W-:Y:S01]  /*1dc0*/  UMOV UR5, 0x40000040 ;  /* 0x4000004000057882 */ /* 0x000fe20000000000 */
[----:B------:R-:W-:-:S03]  /*1dd0*/  UMOV UR7, 0x40000040 ;  /* 0x4000004000077882 */ /* 0x000fc60000000000 */
[----:B------:R-:W-:Y:S02]  /*1de0*/  UMOV UR4, UR9 ;  /* 0x0000000900047c82 */ /* 0x000fe40008000000 */
[----:B------:R-:W-:Y:S02]  /*1df0*/  UMOV UR6, UR10 ;  /* 0x0000000a00067c82 */ /* 0x000fe40008000000 */
[----:B------:R-:W-:Y:S01]  /*1e00*/  IGMMA.64x64x32.S8.S8 R24, gdesc[UR4], R24, gsb0 ;  /* 0x01e00000041879f1 */ /* 0x000fe20008041018 */
        /* <DEDUP_REMOVED lines=23> */
[----:B------:R-:W-:Y:S01]  /*1f80*/  BPT.TRAP 0x1 ;  /* 0x000000040000795c */ /* 0x000fe20000300000 */
.L_x_31:
[----:B------:R-:W-:-:S13]  /*1f90*/  ISETP.NE.AND P1, PT, R68, RZ, PT ;  /* 0x000000ff4400720c */ /* 0x000fda0003f25270 */
[----:B-12---:R-:W-:-:S05]  /*1fa0*/  @P1 LEA R4, R3, UR41, 0x3 ;  /* 0x0000002903041c11 */ /* 0x006fca000f8e18ff */
[----:B------:R-:W-:-:S05]  /*1fb0*/  @P1 VIADD R5, R4, 0x70 ;  /* 0x0000007004051836 */ /* 0x000fca0000000000 */
[----:B------:R-:W-:-:S04]  /*1fc0*/  @P1 PRMT R5, R56, 0x654, R5 ;  /* 0x0000065438051816 */ /* 0x000fc80000000005 */
[----:B------:R1:W-:Y:S01]  /*1fd0*/  @P1 SYNCS.ARRIVE.TRANS64.RED.A1T0 RZ, [R5+URZ], RZ ;  /* 0x000000ff05ff19a7 */ /* 0x0003e2000810043f */
[----:B------:R-:W-:-:S13]  /*1fe0*/  ISETP.GT.U32.AND P1, PT, R16, 0x1, PT ;  /* 0x000000011000780c */ /* 0x000fda0003f24070 */
[----:B-1----:R-:W-:Y:S05]  /*1ff0*/  @P1 BRA `(.L_x_32) ;  /* 0x0000000000041947 */ /* 0x002fea0003800000 */
[----:B------:R-:W-:Y:S01]  /*2000*/  BPT.TRAP 0x1 ;  /* 0x000000040000795c */ /* 0x000fe20000300000 */
.L_x_32:
[----:B------:R-:W-:Y:S01]  /*2010*/  UIADD3 UR8, UR8, 0x1, URZ ;  /* 0x0000000108087890 */ /* 0x000fe2000fffe03f */
[C---:B------:R-:W-:Y:S01]  /*2020*/  ISETP.GT.AND P2, PT, R0.reuse, 0x1, PT ;  /* 0x000000010000780c */ /* 0x040fe20003f44270 */
[----:B------:R-:W-:Y:S02]  /*2030*/  VIADD R3, R3, 0x1 ;  /* 0x0000000103037836 */ /* 0x000fe40000000000 */
[----:B------:R-:W-:Y:S01]  /*2040*/  UISETP.NE.AND UP0, UPT, UR8, 0xe, UPT ;  /* 0x0000000e0800788c */ /* 0x000fe2000bf05270 */
[----:B------:R-:W-:Y:S02]  /*2050*/  VIADD R0, R0, 0xffffffff ;  /* 0xffffffff00007836 */ /* 0x000fe40000000000 */
[C---:B------:R-:W-:Y:S01]  /*2060*/  ISETP.NE.AND P1, PT, R3.reuse, 0xe, PT ;  /* 0x0000000e0300780c */ /* 0x040fe20003f25270 */
[----:B------:R-:W-:Y:S02]  /*2070*/  USEL UR4, URZ, 0x1, UP0 ;  /* 0x000000013f047887 */ /* 0x000fe40008000000 */
[----:B------:R-:W-:Y:S01]  /*2080*/  USEL UR8, UR8, URZ, UP0 ;  /* 0x0000003f08087287 */ /* 0x000fe20008000000 */
[----:B------:R-:W-:-:S03]  /*2090*/  SEL R3, R3, RZ, P1 ;  /* 0x000000ff03037207 */ /* 0x000fc60000800000 */
[----:B------:R-:W-:Y:S01]  /*20a0*/  LOP3.LUT R6, R6, UR4, RZ, 0x3c, !PT ;  /* 0x0000000406067c12 */ /* 0x000fe2000f8e3cff */
[----:B------:R-:W-:Y:S07]  /*20b0*/  @P2 BRA `(.L_x_33) ;  /* 0xfffffffc000c2947 */ /* 0x000fee000383ffff */
.L_x_26:
[----:B------:R-:W1:Y:S01]  /*20c0*/  LDC R0, c[0x0][0x28c] ;  /* 0x0000a300ff007b82 */ /* 0x000e620000000800 */
[----:B------:R2:W-:Y:S01]  /*20d0*/  SYNCS.ARRIVE.TRANS64.A1T0 RZ, [R63+UR47], RZ ;  /* 0x000000ff3fff79a7 */ /* 0x0005e2000810002f */
[----:B-1----:R-:W-:-:S13]  /*20e0*/  ISETP.GE.AND P1, PT, R0, 0x1, PT ;  /* 0x000000010000780c */ /* 0x002fda0003f26270 */
[----:B--2---:R-:W-:Y:S05]  /*20f0*/  @!P1 BRA `(.L_x_34) ;  /* 0x00000000004c9947 */ /* 0x004fea0003800000 */
[----:B------:R-:W-:Y:S05]  /*2100*/  @!P0 BRA `(.L_x_35) ;  /* 0x0000000000048947 */ /* 0x000fea0003800000 */
[----:B------:R-:W-:Y:S01]  /*2110*/  BPT.TRAP 0x1 ;  /* 0x000000040000795c */ /* 0x000fe20000300000 */
.L_x_35:
[----:B------:R-:W-:Y:S01]  /*2120*/  ISETP.NE.AND P1, PT, R68, RZ, PT ;  /* 0x000000ff4400720c */ /* 0x000fe20003f25270 */
[----:B------:R-:W-:Y:S01]  /*2130*/  BSSY B0, `(.L_x_36) ;  /* 0x000000d000007945 */ /* 0x000fe20003800000 */
[----:B------:R-:W-:-:S11]  /*2140*/  ISETP.GT.U32.AND P0, PT, R16, 0x1, PT ;  /* 0x000000011000780c */ /* 0x000fd60003f04070 */
[----:B------:R-:W-:Y:S05]  /*2150*/  @!P1 BRA `(.L_x_37) ;  /* 0x0000000000289947 */ /* 0x000fea0003800000 */
[----:B------:R-:W-:-:S04]  /*2160*/  UIADD3 UR6, UR43, UR38, URZ ;  /* 0x000000262b067290 */ /* 0x000fc8000fffe03f */
[----:B------:R-:W-:-:S04]  /*2170*/  USHF.R.U32.HI UR4, URZ, 0x1, UR6 ;  /* 0x000000013f047899 */ /* 0x000fc80008011606 */
[----:B------:R-:W-:-:S04]  /*2180*/  UIMAD.WIDE.U32 UR4, UR4, -0x6db6db6d, URZ ;  /* 0x92492493040478a5 */ /* 0x000fc8000f8e003f */
[----:B------:R-:W-:-:S04]  /*2190*/  USHF.R.U32.HI UR4, URZ, 0x2, UR5 ;  /* 0x000000023f047899 */ /* 0x000fc80008011605 */
[----:B------:R-:W-:-:S04]  /*21a0*/  UIMAD UR6, UR4, -0xe, UR6 ;  /* 0xfffffff2040678a4 */ /* 0x000fc8000f8e0206 */
[----:B------:R-:W-:-:S04]  /*21b0*/  ULEA UR6, UR6, UR41, 0x3 ;  /* 0x0000002906067291 */ /* 0x000fc8000f8e183f */
[----:B------:R-:W-:-:S06]  /*21c0*/  UIADD3 UR6, UR6, 0x70, URZ ;  /* 0x0000007006067890 */ /* 0x000fcc000fffe03f */
[----:B------:R-:W-:-:S05]  /*21d0*/  IMAD.U32 R3, RZ, RZ, UR6 ;  /* 0x00000006ff037e24 */ /* 0x000fca000f8e00ff */
[----:B------:R-:W-:-:S04]  /*21e0*/  PRMT R0, R56, 0x654, R3 ;  /* 0x0000065438007816 */ /* 0x000fc80000000003 */
[----:B------:R1:W-:Y:S03]  /*21f0*/  SYNCS.ARRIVE.TRANS64.RED.A1T0 RZ, [R0+URZ], RZ ;  /* 0x000000ff00ff79a7 */ /* 0x0003e6000810043f */
.L_x_37:
[----:B------:R-:W-:Y:S05]  /*2200*/  BSYNC B0 ;  /* 0x0000000000007941 */ /* 0x000fea0003800000 */
.L_x_36:
[----:B------:R-:W-:Y:S05]  /*2210*/  @P0 BRA `(.L_x_34) ;  /* 0x0000000000040947 */ /* 0x000fea0003800000 */
[----:B------:R-:W-:Y:S01]  /*2220*/  BPT.TRAP 0x1 ;  /* 0x000000040000795c */ /* 0x000fe20000300000 */
.L_x_34:
[----:B------:R-:W-:Y:S01]  /*2230*/  SHF.L.U32 R3, R69, 0x1f, RZ ;  /* 0x0000001f45037819 */ /* 0x000fe200000006ff */
[----:B------:R-:W-:Y:S01]  /*2240*/  UIADD3 UR38, UR46, UR38, URZ ;  /* 0x000000262e267290 */ /* 0x000fe2000fffe03f */
[----:B------:R-:W2:Y:S01]  /*2250*/  LDC R14, c[0x0][0x288] ;  /* 0x0000a200ff0e7b82 */ /* 0x000ea20000000800 */
[----:B------:R-:W-:Y:S01]  /*2260*/  UISETP.GE.U32.AND UP1, UPT, UR46, 0xe, UPT ;  /* 0x0000000e2e00788c */ /* 0x000fe2000bf26070 */
[----:B------:R-:W-:Y:S01]  /*2270*/  IMAD.SHL.U32 R8, R59, 0x2, RZ ;  /* 0x000000023b087824 */ /* 0x000fe200078e00ff */
[----:B------:R-:W-:Y:S02]  /*2280*/  UISETP.GT.U32.AND UP0, UPT, UR38, 0xd, UPT ;  /* 0x0000000d2600788c */ /* 0x000fe4000bf04070 */
[----:B------:R-:W-:Y:S02]  /*2290*/  USHF.R.U32.HI UR4, URZ, 0x1, UR38 ;  /* 0x000000013f047899 */ /* 0x000fe40008011626 */
[----:B------:R-:W-:Y:S01]  /*22a0*/  UISETP.LT.U32.AND UP0, UPT, UR46, 0xe, UP0 ;  /* 0x0000000e2e00788c */ /* 0x000fe20008701070 */
[----:B------:R-:W3:Y:S01]  /*22b0*/  SYNCS.PHASECHK.TRANS64.TRYWAIT P0, [R62+UR42+0x10], R3 ;  /* 0x000010033e0075a7 */ /* 0x000ee2000800016a */
[----:B------:R-:W-:Y:S01]  /*22c0*/  UIMAD.WIDE.U32 UR4, UR4, -0x6db6db6d, URZ ;  /* 0x92492493040478a5 */ /* 0x000fe2000f8e003f */
[----:B------:R-:W-:Y:S01]  /*22d0*/  SHF.R.S32.HI R9, RZ, 0x1f, R8 ;  /* 0x0000001fff097819 */ /* 0x000fe20000011408 */
[----:B------:R-:W-:-:S02]  /*22e0*/  USEL UR6, URZ, 0x1, !UP0 ;  /* 0x000000013f067887 */ /* 0x000fc4000c000000 */
[----:B------:R-:W-:Y:S02]  /*22f0*/  USHF.R.U32.HI UR4, URZ, 0x2, UR5 ;  /* 0x000000023f047899 */ /* 0x000fe40008011605 */
[----:B------:R-:W-:Y:S02]  /*2300*/  ULOP3.LUT UR39, UR39, UR6, URZ, 0x3c, !UPT ;  /* 0x0000000627277292 */ /* 0x000fe4000f8e3c3f */
[----:B------:R-:W-:Y:S02]  /*2310*/  UIMAD UR38, UR4, -0xe, UR38 ;  /* 0xfffffff2042678a4 */ /* 0x000fe4000f8e0226 */
[----:B------:R-:W-:Y:S01]  /*2320*/  @UP1 ULOP3.LUT UR39, UR39, 0x1, UR4, 0x78, !UPT ;  /* 0x0000000127271892 */ /* 0x000fe2000f8e7804 */
[----:B--23--:R-:W-:Y:S11]  /*2330*/  @!P0 BRA `(.L_x_38) ;  /* 0x0000003800d08947 */ /* 0x00cff60003800000 */
.L_x_142:
[----:B--2---:R-:W-:Y:S01]  /*2340*/  IMAD.SHL.U32 R3, R19, 0x40, RZ ;  /* 0x0000004013037824 */ /* 0x004fe200078e00ff */
[----:B------:R-:W-:Y:S01]  /*2350*/  ULDC UR6, c[0x0][0x284] ;  /* 0x0000a10000067ab9 */ /* 0x000fe20000000800 */
[----:B------:R-:W-:Y:S01]  /*2360*/  IMAD.SHL.U32 R15, R22, 0x40, RZ ;  /* 0x00000040160f7824 */ /* 0x000fe200078e00ff */
[----:B------:R-:W-:Y:S01]  /*2370*/  SHF.R.S32.HI R72, RZ, 0x1f, R2 ;  /* 0x0000001fff487819 */ /* 0x000fe20000011402 */
[----:B------:R-:W-:Y:S01]  /*2380*/  ULDC.64 UR4, c[0x0][0x5d0] ;  /* 0x0001740000047ab9 */ /* 0x000fe20000000a00 */
[----:B------:R-:W-:Y:S01]  /*2390*/  ISETP.GE.AND P0, PT, R3, UR6, PT ;  /* 0x0000000603007c0c */ /* 0x000fe2000bf06270 */
[----:B------:R-:W-:Y:S01]  /*23a0*/  IMAD.WIDE.U32 R4, R2, UR4, R8 ;  /* 0x0000000402047c25 */ /* 0x000fe2000f8e0008 */
[----:B------:R-:W-:Y:S02]  /*23b0*/  SHF.R.S32.HI R22, RZ, 0x1f, R15 ;  /* 0x0000001fff167819 */ /* 0x000fe4000001140f */
[C---:B------:R-:W-:Y:S01]  /*23c0*/  ISETP.GE.OR P0, PT, R15.reuse, R14, P0 ;  /* 0x0000000e0f00720c */ /* 0x040fe20000706670 */
[----:B------:R-:W-:Y:S01]  /*23d0*/  IMAD R7, R72, UR4, RZ ;  /* 0x0000000448077c24 */ /* 0x000fe2000f8e02ff */
[----:B------:R-:W-:-:S03]  /*23e0*/  IADD3 R4, P1, R15, R4, RZ ;  /* 0x000000040f047210 */ /* 0x000fc60007f3e0ff */
[----:B------:R-:W-:-:S05]  /*23f0*/  IMAD R7, R2, UR5, R7 ;  /* 0x0000000502077c24 */ /* 0x000fca000f8e0207 */
[----:B------:R-:W-:-:S03]  /*2400*/  IADD3.X R5, R22, R5, R7, P1, !PT ;  /* 0x0000000516057210 */ /* 0x000fc60000ffe407 */
[----:B------:R-:W-:Y:S05]  /*2410*/  @P0 BRA `(.L_x_39) ;  /* 0x0000001c00240947 */ /* 0x000fea0003800000 */
[----:B------:R-:W1:Y:S01]  /*2420*/  LDC.64 R10, c[0x0][0x5c8] ;  /* 0x00017200ff0a7b82 */ /* 0x000e620000000a00 */
[----:B0-----:R-:W-:Y:S01]  /*2430*/  IMAD.WIDE R12, R19, 0x40, R60 ;  /* 0x00000040130c7825 */ /* 0x001fe200078e023c */
[----:B------:R-:W-:Y:S01]  /*2440*/  ULDC.64 UR4, c[0x0][0x5c0] ;  /* 0x0001700000047ab9 */ /* 0x000fe20000000a00 */
[----:B------:R-:W-:Y:S02]  /*2450*/  BSSY B0, `(.L_x_39) ;  /* 0x00001c5000007945 */ /* 0x000fe40003800000 */
[-C--:B-1----:R-:W-:Y:S02]  /*2460*/  IMAD R0, R13, R10.reuse, RZ ;  /* 0x0000000a0d007224 */ /* 0x082fe400078e02ff */
[----:B------:R-:W-:-:S04]  /*2470*/  IMAD.WIDE.U32 R4, R12, R10, R4 ;  /* 0x0000000a0c047225 */ /* 0x000fc800078e0004 */
[----:B------:R-:W-:Y:S01]  /*2480*/  IMAD R7, R12, R11, R0 ;  /* 0x0000000b0c077224 */ /* 0x000fe200078e0200 */
[----:B------:R-:W-:Y:S01]  /*2490*/  IADD3 R6, P0, R4, UR4, RZ ;  /* 0x0000000404067c10 */ /* 0x000fe2000ff1e0ff */
[----:B------:R-:W-:Y:S02]  /*24a0*/  IMAD R0, R59, -0x2, R14 ;  /* 0xfffffffe3b007824 */ /* 0x000fe400078e020e */
[----:B------:R-:W-:Y:S01]  /*24b0*/  IMAD.IADD R7, R5, 0x1, R7 ;  /* 0x0000000105077824 */ /* 0x000fe200078e0207 */
[----:B------:R-:W-:Y:S01]  /*24c0*/  LEA R4, P1, R10, R6, 0x3 ;  /* 0x000000060a047211 */ /* 0x000fe200078218ff */
[----:B------:R-:W-:Y:S02]  /*24d0*/  IMAD.IADD R14, R66, 0x1, -R3 ;  /* 0x00000001420e7824 */ /* 0x000fe400078e0a03 */
[----:B------:R-:W-:Y:S01]  /*24e0*/  IMAD.IADD R19, R0, 0x1, -R15 ;  /* 0x0000000100137824 */ /* 0x000fe200078e0a0f */
[----:B------:R-:W-:Y:S02]  /*24f0*/  IADD3.X R7, R7, UR5, RZ, P0, !PT ;  /* 0x0000000507077c10 */ /* 0x000fe400087fe4ff */
[----:B-----5:R-:W-:-:S02]  /*2500*/  ISETP.NE.AND P0, PT, R58, RZ, PT ;  /* 0x000000ff3a00720c */ /* 0x020fc40003f05270 */
[----:B------:R-:W-:-:S11]  /*2510*/  LEA.HI.X R5, R10, R7, R11, 0x3, P1 ;  /* 0x000000070a057211 */ /* 0x000fd600008f1c0b */
[----:B------:R-:W-:Y:S05]  /*2520*/  @!P0 BRA `(.L_x_40) ;  /* 0x00000014001c8947 */ /* 0x000fea0003800000 */
[----:B------:R-:W0:Y:S01]  /*2530*/  LDC.64 R20, c[0x0][0x5b0] ;  /* 0x00016c00ff147b82 */ /* 0x000e220000000a00 */
[----:B------:R-:W-:Y:S01]  /*2540*/  ULDC.64 UR4, c[0x0][0x5b8] ;  /* 0x00016e0000047ab9 */ /* 0x000fe20000000a00 */
[----:B------:R-:W-:Y:S01]  /*2550*/  ISETP.GE.AND P1, PT, R19, 0x1, PT ;  /* 0x000000011300780c */ /* 0x000fe20003f26270 */
[----:B------:R-:W-:Y:S01]  /*2560*/  IMAD.WIDE.U32 R8, R2, UR4, R8 ;  /* 0x0000000402087c25 */ /* 0x000fe2000f8e0008 */
[----:B------:R-:W-:Y:S02]  /*2570*/  BSSY B1, `(.L_x_41) ;  /* 0x0000010000017945 */ /* 0x000fe40003800000 */
[----:B------:R-:W-:Y:S01]  /*2580*/  ISETP.LT.OR P2, PT, R14, 0x1, !P1 ;  /* 0x000000010e00780c */ /* 0x000fe20004f41670 */
[----:B------:R-:W-:Y:S01]  /*2590*/  IMAD R3, R72, UR4, RZ ;  /* 0x0000000448037c24 */ /* 0x000fe2000f8e02ff */
[----:B------:R-:W1:Y:S01]  /*25a0*/  LDC.64 R70, c[0x0][0x5a8] ;  /* 0x00016a00ff467b82 */ /* 0x000e620000000a00 */
[----:B------:R-:W-:Y:S02]  /*25b0*/  IADD3 R8, P0, R15, R8, RZ ;  /* 0x000000080f087210 */ /* 0x000fe40007f1e0ff */
[----:B------:R-:W-:-:S05]  /*25c0*/  IMAD R3, R2, UR5, R3 ;  /* 0x0000000502037c24 */ /* 0x000fca000f8e0203 */
[----:B------:R-:W-:Y:S01]  /*25d0*/  IADD3.X R9, R22, R9, R3, P0, !PT ;  /* 0x0000000916097210 */ /* 0x000fe200007fe403 */
[-C--:B0-----:R-:W-:Y:S01]  /*25e0*/  IMAD R0, R13, R20.reuse, RZ ;  /* 0x000000140d007224 */ /* 0x081fe200078e02ff */
[----:B------:R-:W-:Y:S01]  /*25f0*/  SHF.L.U64.HI R11, R20, 0x3, R21 ;  /* 0x00000003140b7819 */ /* 0x000fe20000010215 */
[----:B------:R-:W-:-:S04]  /*2600*/  IMAD.WIDE.U32 R2, R12, R20, R8 ;  /* 0x000000140c027225 */ /* 0x000fc800078e0008 */
[----:B------:R-:W-:Y:S01]  /*2610*/  IMAD R15, R12, R21, R0 ;  /* 0x000000150c0f7224 */ /* 0x000fe200078e0200 */
[----:B-1----:R-:W-:Y:S01]  /*2620*/  IADD3 R2, P0, R2, R70, RZ ;  /* 0x0000004602027210 */ /* 0x002fe20007f1e0ff */
[----:B------:R-:W-:-:S03]  /*2630*/  IMAD.SHL.U32 R10, R20, 0x8, RZ ;  /* 0x00000008140a7824 */ /* 0x000fc600078e00ff */
[----:B------:R-:W-:Y:S01]  /*2640*/  IADD3.X R3, R71, R3, R15, P0, !PT ;  /* 0x0000000347037210 */ /* 0x000fe200007fe40f */
[----:B------:R-:W-:Y:S08]  /*2650*/  @P2 BRA `(.L_x_42) ;  /* 0x0000000000042947 */ /* 0x000ff00003800000 */
[----:B------:R0:W5:Y:S02]  /*2660*/  LDG.E.U8 R67, desc[UR36][R2.64] ;  /* 0x0000002402437981 */ /* 0x000164000c1e1100 */
.L_x_42:
[----:B------:R-:W-:Y:S05]  /*2670*/  BSYNC B1 ;  /* 0x0000000000017941 */ /* 0x000fea0003800000 */
.L_x_41:
[----:B-----5:R-:W-:Y:S01]  /*2680*/  LOP3.LUT R0, R67, 0xffff, RZ, 0xc0, !PT ;  /* 0x0000ffff43007812 */ /* 0x020fe200078ec0ff */
[----:B------:R-:W-:Y:S01]  /*2690*/  IMAD.WIDE.U32 R10, R12, R20, R10 ;  /* 0x000000140c0a7225 */ /* 0x000fe200078e000a */
[----:B------:R-:W-:Y:S01]  /*26a0*/  ISETP.GE.AND P0, PT, R19, 0x2, PT ;  /* 0x000000021300780c */ /* 0x000fe20003f06270 */
[----:B------:R-:W-:Y:S01]  /*26b0*/  BSSY B1, `(.L_x_43) ;  /* 0x000000f000017945 */ /* 0x000fe20003800000 */
[----:B------:R-:W-:Y:S01]  /*26c0*/  PRMT R12, R0, 0x8880, RZ ;  /* 0x00008880000c7816 */ /* 0x000fe200000000ff */
[----:B------:R-:W-:Y:S01]  /*26d0*/  IMAD.IADD R0, R15, 0x1, R11 ;  /* 0x000000010f007824 */ /* 0x000fe200078e020b */
[----:B------:R-:W-:Y:S02]  /*26e0*/  IADD3 R8, P3, P4, R8, R70, R10 ;  /* 0x0000004608087210 */ /* 0x000fe40007c7e00a */
[----:B------:R-:W-:Y:S01]  /*26f0*/  ISETP.LT.OR P1, PT, R14, 0x9, !P1 ;  /* 0x000000090e00780c */ /* 0x000fe20004f21670 */
[----:B------:R-:W-:Y:S01]  /*2700*/  IMAD.MOV.U32 R11, RZ, RZ, R12 ;  /* 0x000000ffff0b7224 */ /* 0x000fe200078e000c */
[----:B------:R-:W-:-:S02]  /*2710*/  IADD3.X R9, R9, R71, R0, P3, P4 ;  /* 0x0000004709097210 */ /* 0x000fc40001fe8400 */
[----:B------:R-:W-:Y:S01]  /*2720*/  ISETP.LT.OR P3, PT, R14, 0x1, !P0 ;  /* 0x000000010e00780c */ /* 0x000fe20004761670 */
[----:B------:R-:W-:-:S04]  /*2730*/  IMAD R0, R11, R58, RZ ;  /* 0x0000003a0b007224 */ /* 0x000fc800078e02ff */
[----:B------:R-:W-:-:S05]  /*2740*/  @!P2 IMAD R11, R24, R57, R0 ;  /* 0x00000039180ba224 */ /* 0x000fca00078e0200 */
[----:B------:R1:W-:Y:S03]  /*2750*/  @!P2 STG.E.U8 desc[UR36][R6.64], R11 ;  /* 0x0000000b0600a986 */ /* 0x0003e6000c101124 */
[----:B------:R-:W-:Y:S05]  /*2760*/  @P3 BRA `(.L_x_44) ;  /* 0x00000000000c3947 */ /* 0x000fea0003800000 */
[----:B------:R-:W1:Y:S02]  /*2770*/  LDG.E.U8 R67, desc[UR36][R2.64+0x1] ;  /* 0x0000012402437981 */ /* 0x000e64000c1e1100 */
[----:B-1----:R-:W-:-:S05]  /*2780*/  PRMT R11, R67, 0x8880, RZ ;  /* 0x00008880430b7816 */ /* 0x002fca00000000ff */
[----:B------:R-:W-:-:S07]  /*2790*/  IMAD R0, R11, R58, RZ ;  /* 0x0000003a0b007224 */ /* 0x000fce00078e02ff */
.L_x_44:
[----:B------:R-:W-:Y:S05]  /*27a0*/  BSYNC B1 ;  /* 0x0000000000017941 */ /* 0x000fea0003800000 */
.L_x_43:
[----:B------:R-:W-:Y:S01]  /*27b0*/  @!P3 IMAD R25, R25, R57, R0 ;  /* 0x000000391919b224 */ /* 0x000fe200078e0200 */
[----:B------:R-:W-:Y:S04]  /*27c0*/  BSSY B1, `(.L_x_45) ;  /* 0x0000006000017945 */ /* 0x000fe80003800000 */
[----:B------:R2:W-:Y:S01]  /*27d0*/  @!P3 STG.E.U8 desc[UR36][R6.64+0x1], R25 ;  /* 0x000001190600b986 */ /* 0x0005e2000c101124 */
[----:B------:R-:W-:Y:S05]  /*27e0*/  @P1 BRA `(.L_x_46) ;  /* 0x00000000000c1947 */ /* 0x000fea0003800000 */
[----:B------:R-:W1:Y:S02]  /*27f0*/  LDG.E.U8 R67, desc[UR36][R8.64] ;  /* 0x0000002408437981 */ /* 0x000e64000c1e1100 */
[----:B-1----:R-:W-:-:S05]  /*2800*/  PRMT R11, R67, 0x8880, RZ ;  /* 0x00008880430b7816 */ /* 0x002fca00000000ff */
[----:B------:R-:W-:-:S07]  /*2810*/  IMAD R0, R11, R58, RZ ;  /* 0x0000003a0b007224 */ /* 0x000fce00078e02ff */
.L_x_46:
[----:B------:R-:W-:Y:S05]  /*2820*/  BSYNC B1 ;  /* 0x0000000000017941 */ /* 0x000fea0003800000 */
.L_x_45:
[----:B------:R-:W-:Y:S01]  /*2830*/  ISETP.LT.OR P0, PT, R14, 0x9, !P0 ;  /* 0x000000090e00780c */ /* 0x000fe20004701670 */
[----:B-1----:R-:W-:Y:S01]  /*2840*/  @!P1 IMAD R11, R26, R57, R0 ;  /* 0x000000391a0b9224 */ /* 0x002fe200078e0200 */
[C---:B------:R-:W-:Y:S01]  /*2850*/  ISETP.GE.AND P3, PT, R19.reuse, 0x9, PT ;  /* 0x000000091300780c */ /* 0x040fe20003f66270 */
[----:B------:R-:W-:Y:S01]  /*2860*/  BSSY B1, `(.L_x_47) ;  /* 0x000000a000017945 */ /* 0x000fe20003800000 */
[----:B------:R-:W-:Y:S02]  /*2870*/  ISETP.GE.AND P2, PT, R19, 0xa, PT ;  /* 0x0000000a1300780c */ /* 0x000fe40003f46270 */
[----:B------:R1:W-:Y:S01]  /*2880*/  @!P1 STG.E.U8 desc[UR36][R4.64], R11 ;  /* 0x0000000b04009986 */ /* 0x0003e2000c101124 */
[C---:B------:R-:W-:Y:S02]  /*2890*/  ISETP.LT.OR P4, PT, R14.reuse, 0x1, !P3 ;  /* 0x000000010e00780c */ /* 0x040fe40005f81670 */
[C---:B------:R-:W-:Y:S02]  /*28a0*/  ISETP.LT.OR P1, PT, R14.reuse, 0x1, !P2 ;  /* 0x000000010e00780c */ /* 0x040fe40005721670 */
[----:B------:R-:W-:-:S02]  /*28b0*/  ISETP.LT.OR P3, PT, R14, 0x9, !P3 ;  /* 0x000000090e00780c */ /* 0x000fc40005f61670 */
[----:B------:R-:W-:Y:S11]  /*28c0*/  @P0 BRA `(.L_x_48) ;  /* 0x00000000000c0947 */ /* 0x000ff60003800000 */
[----:B------:R-:W1:Y:S02]  /*28d0*/  LDG.E.U8 R67, desc[UR36][R8.64+0x1] ;  /* 0x0000012408437981 */ /* 0x000e64000c1e1100 */
[----:B-1----:R-:W-:-:S05]  /*28e0*/  PRMT R11, R67, 0x8880, RZ ;  /* 0x00008880430b7816 */ /* 0x002fca00000000ff */
[----:B------:R-:W-:-:S07]  /*28f0*/  IMAD R0, R11, R58, RZ ;  /* 0x0000003a0b007224 */ /* 0x000fce00078e02ff */
.L_x_48:
[----:B------:R-:W-:Y:S05]  /*2900*/  BSYNC B1 ;  /* 0x0000000000017941 */ /* 0x000fea0003800000 */
.L_x_47:
[----:B------:R-:W-:Y:S01]  /*2910*/  @!P0 IMAD R27, R27, R57, R0 ;  /* 0x000000391b1b8224 */ /* 0x000fe200078e0200 */
[----:B------:R-:W-:Y:S04]  /*2920*/  BSSY B1, `(.L_x_49) ;  /* 0x0000006000017945 */ /* 0x000fe80003800000 */
[----:B------:R3:W-:Y:S01]  /*2930*/  @!P0 STG.E.U8 desc[UR36][R4.64+0x1], R27 ;  /* 0x0000011b04008986 */ /* 0x0007e2000c101124 */
[----:B------:R-:W-:Y:S05]  /*2940*/  @P4 BRA `(.L_x_50) ;  /* 0x00000000000c4947 */ /* 0x000fea0003800000 */
[----:B------:R-:W1:Y:S02]  /*2950*/  LDG.E.U8 R67, desc[UR36][R2.64+0x8] ;  /* 0x0000082402437981 */ /* 0x000e64000c1e1100 */
[----:B-1----:R-:W-:-:S05]  /*2960*/  PRMT R11, R67, 0x8880, RZ ;  /* 0x00008880430b7816 */ /* 0x002fca00000000ff */
[----:B------:R-:W-:-:S07]  /*2970*/  IMAD R0, R11, R58, RZ ;  /* 0x0000003a0b007224 */ /* 0x000fce00078e02ff */
.L_x_50:
[----:B------:R-:W-:Y:S05]  /*2980*/  BSYNC B1 ;  /* 0x0000000000017941 */ /* 0x000fea0003800000 */
.L_x_49:
[----:B-1----:R-:W-:Y:S01]  /*2990*/  @!P4 IMAD R11, R28, R57, R0 ;  /* 0x000000391c0bc224 */ /* 0x002fe200078e0200 */
[----:B------:R-:W-:Y:S04]  /*29a0*/  BSSY B1, `(.L_x_51) ;  /* 0x0000006000017945 */ /* 0x000fe80003800000 */
[----:B------:R1:W-:Y:S01]  /*29b0*/  @!P4 STG.E.U8 desc[UR36][R6.64+0x8], R11 ;  /* 0x0000080b0600c986 */ /* 0x0003e2000c101124 */
[----:B------:R-:W-:Y:S05]  /*29c0*/  @P1 BRA `(.L_x_52) ;  /* 0x00000000000c1947 */ /* 0x000fea0003800000 */
[----:B------:R-:W1:Y:S02]  /*29d0*/  LDG.E.U8 R67, desc[UR36][R2.64+0x9] ;  /* 0x0000092402437981 */ /* 0x000e64000c1e1100 */
[----:B-1----:R-:W-:-:S05]  /*29e0*/  PRMT R11, R67, 0x8880, RZ ;  /* 0x00008880430b7816 */ /* 0x002fca00000000ff */
[----:B------:R-:W-:-:S07]  /*29f0*/  IMAD R0, R11, R58, RZ ;  /* 0x0000003a0b007224 */ /* 0x000fce00078e02ff */
.L_x_52:
[----:B------:R-:W-:Y:S05]  /*2a00*/  BSYNC B1 ;  /* 0x0000000000017941 */ /* 0x000fea0003800000 */
.L_x_51:
[----:B------:R-:W-:Y:S01]  /*2a10*/  @!P1 IMAD R29, R29, R57, R0 ;  /* 0x000000391d1d9224 */ /* 0x000fe200078e0200 */
[----:B------:R-:W-:Y:S04]  /*2a20*/  BSSY B1, `(.L_x_53) ;  /* 0x0000006000017945 */ /* 0x000fe80003800000 */
[----:B------:R4:W-:Y:S01]  /*2a30*/  @!P1 STG.E.U8 desc[UR36][R6.64+0x9], R29 ;  /* 0x0000091d06009986 */ /* 0x0009e2000c101124 */
[----:B------:R-:W-:Y:S05]  /*2a40*/  @P3 BRA `(.L_x_54) ;  /* 0x00000000000c3947 */ /* 0x000fea0003800000 */
[----:B------:R-:W1:Y:S02]  /*2a50*/  LDG.E.U8 R67, desc[UR36][R8.64+0x8] ;  /* 0x0000082408437981 */ /* 0x000e64000c1e1100 */
[----:B-1----:R-:W-:-:S05]  /*2a60*/  PRMT R11, R67, 0x8880, RZ ;  /* 0x00008880430b7816 */ /* 0x002fca00000000ff */
[----:B------:R-:W-:-:S07]  /*2a70*/  IMAD R0, R11, R58, RZ ;  /* 0x0000003a0b007224 */ /* 0x000fce00078e02ff */
.L_x_54:
[----:B------:R-:W-:Y:S05]  /*2a80*/  BSYNC B1 ;  /* 0x0000000000017941 */ /* 0x000fea0003800000 */
.L_x_53:
        /* <DEDUP_REMOVED lines=13> */
.L_x_56:
[----:B------:R-:W-:Y:S05]  /*2b60*/  BSYNC B1 ;  /* 0x0000000000017941 */ /* 0x000fea0003800000 */
.L_x_55:
[----:B------:R-:W-:Y:S01]  /*2b70*/  @!P2 IMAD R31, R31, R57, R0 ;  /* 0x000000391f1fa224 */ /* 0x000fe200078e0200 */
[----:B------:R-:W-:Y:S04]  /*2b80*/  BSSY B1, `(.L_x_57) ;  /* 0x0000006000017945 */ /* 0x000fe80003800000 */
[----:B------:R0:W-:Y:S01]  /*2b90*/  @!P2 STG.E.U8 desc[UR36][R4.64+0x9], R31 ;  /* 0x0000091f0400a986 */ /* 0x0001e2000c101124 */
[----:B------:R-:W-:Y:S05]  /*2ba0*/  @P4 BRA `(.L_x_58) ;  /* 0x00000000000c4947 */ /* 0x000fea0003800000 */
[----:B------:R-:W1:Y:S02]  /*2bb0*/  LDG.E.U8 R67, desc[UR36][R2.64+0x10] ;  /* 0x0000102402437981 */ /* 0x000e64000c1e1100 */
[----:B-1----:R-:W-:-:S05]  /*2bc0*/  PRMT R11, R67, 0x8880, RZ ;  /* 0x00008880430b7816 */ /* 0x002fca00000000ff */
[----:B------:R-:W-:-:S07]  /*2bd0*/  IMAD R0, R11, R58, RZ ;  /* 0x0000003a0b007224 */ /* 0x000fce00078e02ff */
.L_x_58:
[----:B------:R-:W-:Y:S05]  /*2be0*/  BSYNC B1 ;  /* 0x0000000000017941 */ /* 0x000fea0003800000 */
.L_x_57:
[----:B-1----:R-:W-:Y:S01]  /*2bf0*/  @!P4 IMAD R11, R32, R57, R0 ;  /* 0x00000039200bc224 */ /* 0x002fe200078e0200 */
[----:B------:R-:W-:Y:S04]  /*2c00*/  BSSY B1, `(.L_x_59) ;  /* 0x0000006000017945 */ /* 0x000fe80003800000 */
[----:B------:R1:W-:Y:S01]  /*2c10*/  @!P4 STG.E.U8 desc[UR36][R6.64+0x10], R11 ;  /* 0x0000100b0600c986 */ /* 0x0003e2000c101124 */
[----:B------:R-:W-:Y:S05]  /*2c20*/  @P3 BRA `(.L_x_60) ;  /* 0x00000000000c3947 */ /* 0x000fea0003800000 */
[----:B------:R-:W1:Y:S02]  /*2c30*/  LDG.E.U8 R67, desc[UR36][R2.64+0x11] ;  /* 0x0000112402437981 */ /* 0x000e64000c1e1100 */
[----:B-1----:R-:W-:-:S05]  /*2c40*/  PRMT R11, R67, 0x8880, RZ ;  /* 0x00008880430b7816 */ /* 0x002fca00000000ff */
[----:B------:R-:W-:-:S07]  /*2c50*/  IMAD R0, R11, R58, RZ ;  /* 0x0000003a0b007224 */ /* 0x000fce00078e02ff */
.L_x_60:
[----:B------:R-:W-:Y:S05]  /*2c60*/  BSYNC B1 ;  /* 0x0000000000017941 */ /* 0x000fea0003800000 */
.L_x_59:
[----:B------:R-:W-:Y:S01]  /*2c70*/  @!P3 IMAD R33, R33, R57, R0 ;  /* 0x000000392121b224 */ /* 0x000fe200078e0200 */
[----:B------:R-:W-:Y:S04]  /*2c80*/  BSSY B1, `(.L_x_61) ;  /* 0x0000006000017945 */ /* 0x000fe80003800000 */
[----:B------:R0:W-:Y:S01]  /*2c90*/  @!P3 STG.E.U8 desc[UR36][R6.64+0x11], R33 ;  /* 0x000011210600b986 */ /* 0x0001e2000c101124 */
[----:B------:R-:W-:Y:S05]  /*2ca0*/  @P1 BRA `(.L_x_62) ;  /* 0x00000000000c1947 */ /* 0x000fea0003800000 */
[----:B------:R-:W1:Y:S02]  /*2cb0*/  LDG.E.U8 R67, desc[UR36][R8.64+0x10] ;  /* 0x0000102408437981 */ /* 0x000e64000c1e1100 */
[----:B-1----:R-:W-:-:S05]  /*2cc0*/  PRMT R11, R67, 0x8880, RZ ;  /* 0x00008880430b7816 */ /* 0x002fca00000000ff */
[----:B------:R-:W-:-:S07]  /*2cd0*/  IMAD R0, R11, R58, RZ ;  /* 0x0000003a0b007224 */ /* 0x000fce00078e02ff */
.L_x_62:
[----:B------:R-:W-:Y:S05]  /*2ce0*/  BSYNC B1 ;  /* 0x0000000000017941 */ /* 0x000fea0003800000 */
.L_x_61:
        /* <DEDUP_REMOVED lines=13> */
.L_x_64:
[----:B------:R-:W-:Y:S05]  /*2dc0*/  BSYNC B1 ;  /* 0x0000000000017941 */ /* 0x000fea0003800000 */
.L_x_63:
[----:B------:R-:W-:Y:S01]  /*2dd0*/  @!P0 IMAD R35, R35, R57, R0 ;  /* 0x0000003923238224 */ /* 0x000fe200078e0200 */
[----:B------:R-:W-:Y:S04]  /*2de0*/  BSSY B1, `(.L_x_65) ;  /* 0x0000006000017945 */ /* 0x000fe80003800000 */
[----:B------:R0:W-:Y:S01]  /*2df0*/  @!P0 STG.E.U8 desc[UR36][R4.64+0x11], R35 ;  /* 0x0000112304008986 */ /* 0x0001e2000c101124 */
[----:B------:R-:W-:Y:S05]  /*2e00*/  @P4 BRA `(.L_x_66) ;  /* 0x00000000000c4947 */ /* 0x000fea0003800000 */
[----:B------:R-:W1:Y:S02]  /*2e10*/  LDG.E.U8 R67, desc[UR36][R2.64+0x18] ;  /* 0x0000182402437981 */ /* 0x000e64000c1e1100 */
[----:B-1----:R-:W-:-:S05]  /*2e20*/  PRMT R11, R67, 0x8880, RZ ;  /* 0x00008880430b7816 */ /* 0x002fca00000000ff */
[----:B------:R-:W-:-:S07]  /*2e30*/  IMAD R0, R11, R58, RZ ;  /* 0x0000003a0b007224 */ /* 0x000fce00078e02ff */
.L_x_66:
[----:B------:R-:W-:Y:S05]  /*2e40*/  BSYNC B1 ;  /* 0x0000000000017941 */ /* 0x000fea0003800000 */
.L_x_65:
[----:B-1----:R-:W-:Y:S01]  /*2e50*/  @!P4 IMAD R11, R36, R57, R0 ;  /* 0x00000039240bc224 */ /* 0x002fe200078e0200 */
[----:B------:R-:W-:Y:S04]  /*2e60*/  BSSY B1, `(.L_x_67) ;  /* 0x0000006000017945 */ /* 0x000fe80003800000 */
[----:B------:R1:W-:Y:S01]  /*2e70*/  @!P4 STG.E.U8 desc[UR36][R6.64+0x18], R11 ;  /* 0x0000180b0600c986 */ /* 0x0003e2000c101124 */
[----:B------:R-:W-:Y:S05]  /*2e80*/  @P1 BRA `(.L_x_68) ;  /* 0x00000000000c1947 */ /* 0x000fea0003800000 */
[----:B------:R-:W1:Y:S02]  /*2e90*/  LDG.E.U8 R67, desc[UR36][R2.64+0x19] ;  /* 0x0000192402437981 */ /* 0x000e64000c1e1100 */
[----:B-1----:R-:W-:-:S05]  /*2ea0*/  PRMT R11, R67, 0x8880, RZ ;  /* 0x00008880430b7816 */ /* 0x002fca00000000ff */
[----:B------:R-:W-:-:S07]  /*2eb0*/  IMAD R0, R11, R58, RZ ;  /* 0x0000003a0b007224 */ /* 0x000fce00078e02ff */
.L_x_68:
[----:B------:R-:W-:Y:S05]  /*2ec0*/  BSYNC B1 ;  /* 0x0000000000017941 */ /* 0x000fea0003800000 */
.L_x_67:
[----:B------:R-:W-:Y:S01]  /*2ed0*/  @!P1 IMAD R37, R37, R57, R0 ;  /* 0x0000003925259224 */ /* 0x000fe200078e0200 */
[----:B------:R-:W-:Y:S04]  /*2ee0*/  BSSY B1, `(.L_x_69) ;  /* 0x0000006000017945 */ /* 0x000fe80003800000 */
[----:B------:R0:W-:Y:S01]  /*2ef0*/  @!P1 STG.E.U8 desc[UR36][R6.64+0x19], R37 ;  /* 0x0000192506009986 */ /* 0x0001e2000c101124 */
[----:B------:R-:W-:Y:S05]  /*2f00*/  @P3 BRA `(.L_x_70) ;  /* 0x00000000000c3947 */ /* 0x000fea0003800000 */
[----:B------:R-:W1:Y:S02]  /*2f10*/  LDG.E.U8 R67, desc[UR36][R8.64+0x18] ;  /* 0x0000182408437981 */ /* 0x000e64000c1e1100 */
[----:B-1----:R-:W-:-:S05]  /*2f20*/  PRMT R11, R67, 0x8880, RZ ;  /* 0x00008880430b7816 */ /* 0x002fca00000000ff */
[----:B------:R-:W-:-:S07]  /*2f30*/  IMAD R0, R11, R58, RZ ;  /* 0x0000003a0b007224 */ /* 0x000fce00078e02ff */
.L_x_70:
[----:B------:R-:W-:Y:S05]  /*2f40*/  BSYNC B1 ;  /* 0x0000000000017941 */ /* 0x000fea0003800000 */
.L_x_69:
        /* <DEDUP_REMOVED lines=13> */
.L_x_72:
[----:B------:R-:W-:Y:S05]  /*3020*/  BSYNC B1 ;  /* 0x0000000000017941 */ /* 0x000fea0003800000 */
.L_x_71:
[----:B------:R-:W-:Y:S01]  /*3030*/  @!P2 IMAD R39, R39, R57, R0 ;  /* 0x000000392727a224 */ /* 0x000fe200078e0200 */
[----:B------:R-:W-:Y:S04]  /*3040*/  BSSY B1, `(.L_x_73) ;  /* 0x0000006000017945 */ /* 0x000fe80003800000 */
[----:B------:R0:W-:Y:S01]  /*3050*/  @!P2 STG.E.U8 desc[UR36][R4.64+0x19], R39 ;  /* 0x000019270400a986 */ /* 0x0001e2000c101124 */
[----:B------:R-:W-:Y:S05]  /*3060*/  @P4 BRA `(.L_x_74) ;  /* 0x00000000000c4947 */ /* 0x000fea0003800000 */
[----:B------:R-:W1:Y:S02]  /*3070*/  LDG.E.U8 R67, desc[UR36][R2.64+0x20] ;  /* 0x0000202402437981 */ /* 0x000e64000c1e1100 */
[----:B-1----:R-:W-:-:S05]  /*3080*/  PRMT R11, R67, 0x8880, RZ ;  /* 0x00008880430b7816 */ /* 0x002fca00000000ff */
[----:B------:R-:W-:-:S07]  /*3090*/  IMAD R0, R11, R58, RZ ;  /* 0x0000003a0b007224 */ /* 0x000fce00078e02ff */
.L_x_74:
[----:B------:R-:W-:Y:S05]  /*30a0*/  BSYNC B1 ;  /* 0x0000000000017941 */ /* 0x000fea0003800000 */
.L_x_73:
[----:B-1----:R-:W-:Y:S01]  /*30b0*/  @!P4 IMAD R11, R40, R57, R0 ;  /* 0x00000039280bc224 */ /* 0x002fe200078e0200 */
[----:B------:R-:W-:Y:S04]  /*30c0*/  BSSY B1, `(.L_x_75) ;  /* 0x0000006000017945 */ /* 0x000fe80003800000 */
[----:B------:R1:W-:Y:S01]  /*30d0*/  @!P4 STG.E.U8 desc[UR36][R6.64+0x20], R11 ;  /* 0x0000200b0600c986 */ /* 0x0003e2000c101124 */
[----:B------:R-:W-:Y:S05]  /*30e0*/  @P3 BRA `(.L_x_76) ;  /* 0x00000000000c3947 */ /* 0x000fea0003800000 */
[----:B------:R-:W1:Y:S02]  /*30f0*/  LDG.E.U8 R67, desc[UR36][R2.64+0x21] ;  /* 0x0000212402437981 */ /* 0x000e64000c1e1100 */
[----:B-1----:R-:W-:-:S05]  /*3100*/  PRMT R11, R67, 0x8880, RZ ;  /* 0x00008880430b7816 */ /* 0x002fca00000000ff */
[----:B------:R-:W-:-:S07]  /*3110*/  IMAD R0, R11, R58, RZ ;  /* 0x0000003a0b007224 */ /* 0x000fce00078e02ff */
.L_x_76:
[----:B------:R-:W-:Y:S05]  /*3120*/  BSYNC B1 ;  /* 0x0000000000017941 */ /* 0x000fea0003800000 */
.L_x_75:
[----:B------:R-:W-:Y:S01]  /*3130*/  @!P3 IMAD R41, R41, R57, R0 ;  /* 0x000000392929b224 */ /* 0x000fe200078e0200 */
[----:B------:R-:W-:Y:S04]  /*3140*/  BSSY B1, `(.L_x_77) ;  /* 0x0000006000017945 */ /* 0x000fe80003800000 */
[----:B------:R0:W-:Y:S01]  /*3150*/  @!P3 STG.E.U8 desc[UR36][R6.64+0x21], R41 ;  /* 0x000021290600b986 */ /* 0x0001e2000c101124 */
[----:B------:R-:W-:Y:S05]  /*3160*/  @P1 BRA `(.L_x_78) ;  /* 0x00000000000c1947 */ /* 0x000fea0003800000 */
[----:B------:R-:W1:Y:S02]  /*3170*/  LDG.E.U8 R67, desc[UR36][R8.64+0x20] ;  /* 0x0000202408437981 */ /* 0x000e64000c1e1100 */
[----:B-1----:R-:W-:-:S05]  /*3180*/  PRMT R11, R67, 0x8880, RZ ;  /* 0x00008880430b7816 */ /* 0x002fca00000000ff */
[----:B------:R-:W-:-:S07]  /*3190*/  IMAD R0, R11, R58, RZ ;  /* 0x0000003a0b007224 */ /* 0x000fce00078e02ff */
.L_x_78:
[----:B------:R-:W-:Y:S05]  /*31a0*/  BSYNC B1 ;  /* 0x0000000000017941 */ /* 0x000fea0003800000 */
.L_x_77:
        /* <DEDUP_REMOVED lines=13> */
.L_x_80:
[----:B------:R-:W-:Y:S05]  /*3280*/  BSYNC B1 ;  /* 0x0000000000017941 */ /* 0x000fea0003800000 */
.L_x_79:
[----:B------:R-:W-:Y:S01]  /*3290*/  @!P0 IMAD R43, R43, R57, R0 ;  /* 0x000000392b2b8224 */ /* 0x000fe200078e0200 */
[----:B------:R-:W-:Y:S04]  /*32a0*/  BSSY B1, `(.L_x_81) ;  /* 0x0000006000017945 */ /* 0x000fe80003800000 */
[----:B------:R0:W-:Y:S01]  /*32b0*/  @!P0 STG.E.U8 desc[UR36][R4.64+0x21], R43 ;  /* 0x0000212b04008986 */ /* 0x0001e2000c101124 */
[----:B------:R-:W-:Y:S05]  /*32c0*/  @P4 BRA `(.L_x_82) ;  /* 0x00000000000c4947 */ /* 0x000fea0003800000 */
[----:B------:R-:W1:Y:S02]  /*32d0*/  LDG.E.U8 R67, desc[UR36][R2.64+0x28] ;  /* 0x0000282402437981 */ /* 0x000e64000c1e1100 */
[----:B-1----:R-:W-:-:S05]  /*32e0*/  PRMT R11, R67, 0x8880, RZ ;  /* 0x00008880430b7816 */ /* 0x002fca00000000ff */
[----:B------:R-:W-:-:S07]  /*32f0*/  IMAD R0, R11, R58, RZ ;  /* 0x0000003a0b007224 */ /* 0x000fce00078e02ff */
.L_x_82:
[----:B------:R-:W-:Y:S05]  /*3300*/  BSYNC B1 ;  /* 0x0000000000017941 */ /* 0x000fea0003800000 */
.L_x_81:
[----:B-1----:R-:W-:Y:S01]  /*3310*/  @!P4 IMAD R11, R44, R57, R0 ;  /* 0x000000392c0bc224 */ /* 0x002fe200078e0200 */
[----:B------:R-:W-:Y:S04]  /*3320*/  BSSY B1, `(.L_x_83) ;  /* 0x0000006000017945 */ /* 0x000fe80003800000 */
[----:B------:R1:W-:Y:S01]  /*3330*/  @!P4 STG.E.U8 desc[UR36][R6.64+0x28], R11 ;  /* 0x0000280b0600c986 */ /* 0x0003e2000c101124 */
[----:B------:R-:W-:Y:S05]  /*3340*/  @P1 BRA `(.L_x_84) ;  /* 0x00000000000c1947 */ /* 0x000fea0003800000 */
[----:B------:R-:W1:Y:S02]  /*3350*/  LDG.E.U8 R67, desc[UR36][R2.64+0x29] ;  /* 0x0000292402437981 */ /* 0x000e64000c1e1100 */
[----:B-1----:R-:W-:-:S05]  /*3360*/  PRMT R11, R67, 0x8880, RZ ;  /* 0x00008880430b7816 */ /* 0x002fca00000000ff */
[----:B------:R-:W-:-:S07]  /*3370*/  IMAD R0, R11, R58, RZ ;  /* 0x0000003a0b007224 */ /* 0x000fce00078e02ff */
.L_x_84:
[----:B------:R-:W-:Y:S05]  /*3380*/  BSYNC B1 ;  /* 0x0000000000017941 */ /* 0x000fea0003800000 */
.L_x_83:
[----:B------:R-:W-:Y:S01]  /*3390*/  @!P1 IMAD R45, R45, R57, R0 ;  /* 0x000000392d2d9224 */ /* 0x000fe200078e0200 */
[----:B------:R-:W-:Y:S04]  /*33a0*/  BSSY B1, `(.L_x_85) ;  /* 0x0000006000017945 */ /* 0x000fe80003800000 */
[----:B------:R0:W-:Y:S01]  /*33b0*/  @!P1 STG.E.U8 desc[UR36][R6.64+0x29], R45 ;  /* 0x0000292d06009986 */ /* 0x0001e2000c101124 */
[----:B------:R-:W-:Y:S05]  /*33c0*/  @P3 BRA `(.L_x_86) ;  /* 0x00000000000c3947 */ /* 0x000fea0003800000 */
[----:B------:R-:W1:Y:S02]  /*33d0*/  LDG.E.U8 R67, desc[UR36][R8.64+0x28] ;  /* 0x0000282408437981 */ /* 0x000e64000c1e1100 */
[----:B-1----:R-:W-:-:S05]  /*33e0*/  PRMT R11, R67, 0x8880, RZ ;  /* 0x00008880430b7816 */ /* 0x002fca00000000ff */
[----:B------:R-:W-:-:S07]  /*33f0*/  IMAD R0, R11, R58, RZ ;  /* 0x0000003a0b007224 */ /* 0x000fce00078e02ff */
.L_x_86:
[----:B------:R-:W-:Y:S05]  /*3400*/  BSYNC B1 ;  /* 0x0000000000017941 */ /* 0x000fea0003800000 */
.L_x_85:
        /* <DEDUP_REMOVED lines=13> */
.L_x_88:
[----:B------:R-:W-:Y:S05]  /*34e0*/  BSYNC B1 ;  /* 0x0000000000017941 */ /* 0x000fea0003800000 */
.L_x_87:
[----:B------:R-:W-:Y:S01]  /*34f0*/  @!P2 IMAD R47, R47, R57, R0 ;  /* 0x000000392f2fa224 */ /* 0x000fe200078e0200 */
[----:B------:R-:W-:Y:S04]  /*3500*/  BSSY B1, `(.L_x_89) ;  /* 0x0000006000017945 */ /* 0x000fe80003800000 */
[----:B------:R0:W-:Y:S01]  /*3510*/  @!P2 STG.E.U8 desc[UR36][R4.64+0x29], R47 ;  /* 0x0000292f0400a986 */ /* 0x0001e2000c101124 */
[----:B------:R-:W-:Y:S05]  /*3520*/  @P4 BRA `(.L_x_90) ;  /* 0x00000000000c4947 */ /* 0x000fea0003800000 */
[----:B------:R-:W1:Y:S02]  /*3530*/  LDG.E.U8 R67, desc[UR36][R2.64+0x30] ;  /* 0x0000302402437981 */ /* 0x000e64000c1e1100 */
[----:B-1----:R-:W-:-:S05]  /*3540*/  PRMT R11, R67, 0x8880, RZ ;  /* 0x00008880430b7816 */ /* 0x002fca00000000ff */
[----:B------:R-:W-:-:S07]  /*3550*/  IMAD R0, R11, R58, RZ ;  /* 0x0000003a0b007224 */ /* 0x000fce00078e02ff */
.L_x_90:
[----:B------:R-:W-:Y:S05]  /*3560*/  BSYNC B1 ;  /* 0x0000000000017941 */ /* 0x000fea0003800000 */
.L_x_89:
[----:B-1----:R-:W-:Y:S01]  /*3570*/  @!P4 IMAD R11, R48, R57, R0 ;  /* 0x00000039300bc224 */ /* 0x002fe200078e0200 */
[----:B------:R-:W-:Y:S04]  /*3580*/  BSSY B1, `(.L_x_91) ;  /* 0x0000006000017945 */ /* 0x000fe80003800000 */
[----:B------:R1:W-:Y:S01]  /*3590*/  @!P4 STG.E.U8 desc[UR36][R6.64+0x30], R11 ;  /* 0x0000300b0600c986 */ /* 0x0003e2000c101124 */
[----:B------:R-:W-:Y:S05]  /*35a0*/  @P3 BRA `(.L_x_92) ;  /* 0x00000000000c3947 */ /* 0x000fea0003800000 */
[----:B------:R-:W1:Y:S02]  /*35b0*/  LDG.E.U8 R67, desc[UR36][R2.64+0x31] ;  /* 0x0000312402437981 */ /* 0x000e64000c1e1100 */
[----:B-1----:R-:W-:-:S05]  /*35c0*/  PRMT R11, R67, 0x8880, RZ ;  /* 0x00008880430b7816 */ /* 0x002fca00000000ff */
[----:B------:R-:W-:-:S07]  /*35d0*/  IMAD R0, R11, R58, RZ ;  /* 0x0000003a0b007224 */ /* 0x000fce00078e02ff */
.L_x_92:
[----:B------:R-:W-:Y:S05]  /*35e0*/  BSYNC B1 ;  /* 0x0000000000017941 */ /* 0x000fea0003800000 */
.L_x_91:
[----:B------:R-:W-:Y:S01]  /*35f0*/  @!P3 IMAD R49, R49, R57, R0 ;  /* 0x000000393131b224 */ /* 0x000fe200078e0200 */
[----:B------:R-:W-:Y:S04]  /*3600*/  BSSY B1, `(.L_x_93) ;  /* 0x0000006000017945 */ /* 0x000fe80003800000 */
[----:B------:R0:W-:Y:S01]  /*3610*/  @!P3 STG.E.U8 desc[UR36][R6.64+0x31], R49 ;  /* 0x000031310600b986 */ /* 0x0001e2000c101124 */
[----:B------:R-:W-:Y:S05]  /*3620*/  @P1 BRA `(.L_x_94) ;  /* 0x00000000000c1947 */ /* 0x000fea0003800000 */
[----:B------:R-:W1:Y:S02]  /*3630*/  LDG.E.U8 R67, desc[UR36][R8.64+0x30] ;  /* 0x0000302408437981 */ /* 0x000e64000c1e1100 */
[----:B-1----:R-:W-:-:S05]  /*3640*/  PRMT R11, R67, 0x8880, RZ ;  /* 0x00008880430b7816 */ /* 0x002fca00000000ff */
[----:B------:R-:W-:-:S07]  /*3650*/  IMAD R0, R11, R58, RZ ;  /* 0x0000003a0b007224 */ /* 0x000fce00078e02ff */
.L_x_94:
[----:B------:R-:W-:Y:S05]  /*3660*/  BSYNC B1 ;  /* 0x0000000000017941 */ /* 0x000fea0003800000 */
.L_x_93:
        /* <DEDUP_REMOVED lines=13> */
.L_x_96:
[----:B------:R-:W-:Y:S05]  /*3740*/  BSYNC B1 ;  /* 0x0000000000017941 */ /* 0x000fea0003800000 */
.L_x_95:
[----:B------:R-:W-:Y:S01]  /*3750*/  @!P0 IMAD R51, R51, R57, R0 ;  /* 0x0000003933338224 */ /* 0x000fe200078e0200 */
[----:B------:R-:W-:Y:S04]  /*3760*/  BSSY B1, `(.L_x_97) ;  /* 0x0000006000017945 */ /* 0x000fe80003800000 */
[----:B------:R0:W-:Y:S01]  /*3770*/  @!P0 STG.E.U8 desc[UR36][R4.64+0x31], R51 ;  /* 0x0000313304008986 */ /* 0x0001e2000c101124 */
[----:B------:R-:W-:Y:S05]  /*3780*/  @P4 BRA `(.L_x_98) ;  /* 0x00000000000c4947 */ /* 0x000fea0003800000 */
[----:B------:R-:W1:Y:S02]  /*3790*/  LDG.E.U8 R67, desc[UR36][R2.64+0x38] ;  /* 0x0000382402437981 */ /* 0x000e64000c1e1100 */
[----:B-1----:R-:W-:-:S05]  /*37a0*/  PRMT R11, R67, 0x8880, RZ ;  /* 0x00008880430b7816 */ /* 0x002fca00000000ff */
[----:B------:R-:W-:-:S07]  /*37b0*/  IMAD R0, R11, R58, RZ ;  /* 0x0000003a0b007224 */ /* 0x000fce00078e02ff */
.L_x_98:
[----:B------:R-:W-:Y:S05]  /*37c0*/  BSYNC B1 ;  /* 0x0000000000017941 */ /* 0x000fea0003800000 */
.L_x_97:
[----:B-1----:R-:W-:Y:S01]  /*37d0*/  @!P4 IMAD R11, R52, R57, R0 ;  /* 0x00000039340bc224 */ /* 0x002fe200078e0200 */
[----:B------:R-:W-:Y:S04]  /*37e0*/  BSSY B1, `(.L_x_99) ;  /* 0x0000006000017945 */ /* 0x000fe80003800000 */
[----:B------:R1:W-:Y:S01]  /*37f0*/  @!P4 STG.E.U8 desc[UR36][R6.64+0x38], R11 ;  /* 0x0000380b0600c986 */ /* 0x0003e2000c101124 */
[----:B------:R-:W-:Y:S05]  /*3800*/  @P1 BRA `(.L_x_100) ;  /* 0x00000000000c1947 */ /* 0x000fea0003800000 */
[----:B------:R-:W1:Y:S02]  /*3810*/  LDG.E.U8 R67, desc[UR36][R2.64+0x39] ;  /* 0x0000392402437981 */ /* 0x000e64000c1e1100 */
[----:B-1----:R-:W-:-:S05]  /*3820*/  PRMT R11, R67, 0x8880, RZ ;  /* 0x00008880430b7816 */ /* 0x002fca00000000ff */
[----:B------:R-:W-:-:S07]  /*3830*/  IMAD R0, R11, R58, RZ ;  /* 0x0000003a0b007224 */ /* 0x000fce00078e02ff */
.L_x_100:
[----:B------:R-:W-:Y:S05]  /*3840*/  BSYNC B1 ;  /* 0x0000000000017941 */ /* 0x000fea0003800000 */
.L_x_99:
[----:B------:R-:W-:Y:S01]  /*3850*/  @!P1 IMAD R53, R53, R57, R0 ;  /* 0x0000003935359224 */ /* 0x000fe200078e0200 */
[----:B------:R-:W-:Y:S04]  /*3860*/  BSSY B1, `(.L_x_101) ;  /* 0x0000006000017945 */ /* 0x000fe80003800000 */
[----:B------:R0:W-:Y:S01]  /*3870*/  @!P1 STG.E.U8 desc[UR36][R6.64+0x39], R53 ;  /* 0x0000393506009986 */ /* 0x0001e2000c101124 */
[----:B------:R-:W-:Y:S05]  /*3880*/  @P3 BRA `(.L_x_102) ;  /* 0x00000000000c3947 */ /* 0x000fea0003800000 */
[----:B------:R-:W0:Y:S02]  /*3890*/  LDG.E.U8 R67, desc[UR36][R8.64+0x38] ;  /* 0x0000382408437981 */ /* 0x000e24000c1e1100 */
[----:B0-----:R-:W-:-:S05]  /*38a0*/  PRMT R3, R67, 0x8880, RZ ;  /* 0x0000888043037816 */ /* 0x001fca00000000ff */
[----:B------:R-:W-:-:S07]  /*38b0*/  IMAD R0, R3, R58, RZ ;  /* 0x0000003a03007224 */ /* 0x000fce00078e02ff */
.L_x_102:
[----:B------:R-:W-:Y:S05]  /*38c0*/  BSYNC B1 ;  /* 0x0000000000017941 */ /* 0x000fea0003800000 */
.L_x_101:
[----:B0-----:R-:W-:Y:S01]  /*38d0*/  @!P3 IMAD R3, R54, R57, R0 ;  /* 0x000000393603b224 */ /* 0x001fe200078e0200 */
[----:B------:R-:W-:Y:S01]  /*38e0*/  ISETP.LT.OR P2, PT, R14, 0x9, !P2 ;  /* 0x000000090e00780c */ /* 0x000fe20005741670 */
[----:B------:R-:W-:Y:S03]  /*38f0*/  BSSY B1, `(.L_x_103) ;  /* 0x0000006000017945 */ /* 0x000fe60003800000 */
[----:B------:R0:W-:Y:S09]  /*3900*/  @!P3 STG.E.U8 desc[UR36][R4.64+0x38], R3 ;  /* 0x000038030400b986 */ /* 0x0001f2000c101124 */
[----:B------:R-:W-:Y:S05]  /*3910*/  @P2 BRA `(.L_x_104) ;  /* 0x00000000000c2947 */ /* 0x000fea0003800000 */
[----:B------:R-:W0:Y:S02]  /*3920*/  LDG.E.U8 R67, desc[UR36][R8.64+0x39] ;  /* 0x0000392408437981 */ /* 0x000e24000c1e1100 */
[----:B0-----:R-:W-:-:S05]  /*3930*/  PRMT R3, R67, 0x8880, RZ ;  /* 0x0000888043037816 */ /* 0x001fca00000000ff */
[----:B------:R-:W-:-:S07]  /*3940*/  IMAD R0, R3, R58, RZ ;  /* 0x0000003a03007224 */ /* 0x000fce00078e02ff */
.L_x_104:
[----:B------:R-:W-:Y:S05]  /*3950*/  BSYNC B1 ;  /* 0x0000000000017941 */ /* 0x000fea0003800000 */
.L_x_103:
[----:B------:R-:W-:Y:S01]  /*3960*/  IMAD R55, R55, R57, R0 ;  /* 0x0000003937377224 */ /* 0x000fe200078e0200 */
[----:B------:R-:W-:Y:S06]  /*3970*/  @P2 BRA `(.L_x_105) ;  /* 0x0000000400c82947 */ /* 0x000fec0003800000 */
[----:B------:R0:W-:Y:S01]  /*3980*/  STG.E.U8 desc[UR36][R4.64+0x39], R55 ;  /* 0x0000393704007986 */ /* 0x0001e2000c101124 */
[----:B------:R-:W-:Y:S05]  /*3990*/  BRA `(.L_x_105) ;  /* 0x0000000400c07947 */ /* 0x000fea0003800000 */
.L_x_40:
[C---:B------:R-:W-:Y:S02]  /*39a0*/  ISETP.GE.AND P0, PT, R19.reuse, 0x2, PT ;  /* 0x000000021300780c */ /* 0x040fe40003f06270 */
[----:B------:R-:W-:Y:S02]  /*39b0*/  ISETP.GE.AND P2, PT, R19, 0x1, PT ;  /* 0x000000011300780c */ /* 0x000fe40003f46270 */
[C---:B------:R-:W-:Y:S02]  /*39c0*/  ISETP.LT.OR P3, PT, R14.reuse, 0x1, !P0 ;  /* 0x000000010e00780c */ /* 0x040fe40004761670 */
[C---:B------:R-:W-:Y:S02]  /*39d0*/  ISETP.LT.OR P1, PT, R14.reuse, 0x1, !P2 ;  /* 0x000000010e00780c */ /* 0x040fe40005721670 */
[C---:B------:R-:W-:Y:S02]  /*39e0*/  ISETP.LT.OR P2, PT, R14.reuse, 0x9, !P2 ;  /* 0x000000090e00780c */ /* 0x040fe40005741670 */
[----:B------:R-:W-:-:S07]  /*39f0*/  ISETP.LT.OR P0, PT, R14, 0x9, !P0 ;  /* 0x000000090e00780c */ /* 0x000fce0004701670 */
[-C--:B------:R-:W-:Y:S02]  /*3a00*/  @!P3 IMAD R25, R25, R57.reuse, RZ ;  /* 0x000000391919b224 */ /* 0x080fe400078e02ff */
[-C--:B------:R-:W-:Y:S02]  /*3a10*/  @!P1 IMAD R3, R24, R57.reuse, RZ ;  /* 0x0000003918039224 */ /* 0x080fe400078e02ff */
[-C--:B------:R-:W-:Y:S01]  /*3a20*/  @!P2 IMAD R9, R26, R57.reuse, RZ ;  /* 0x000000391a09a224 */ /* 0x080fe200078e02ff */
[----:B------:R-:W-:Y:S01]  /*3a30*/  @!P3 STG.E.U8 desc[UR36][R6.64+0x1], R25 ;  /* 0x000001190600b986 */ /* 0x000fe2000c101124 */
[----:B------:R-:W-:Y:S01]  /*3a40*/  ISETP.GE.AND P3, PT, R19, 0x9, PT ;  /* 0x000000091300780c */ /* 0x000fe20003f66270 */
[----:B------:R-:W-:Y:S02]  /*3a50*/  @!P0 IMAD R27, R27, R57, RZ ;  /* 0x000000391b1b8224 */ /* 0x000fe400078e02ff */
[----:B------:R0:W-:Y:S01]  /*3a60*/  @!P1 STG.E.U8 desc[UR36][R6.64], R3 ;  /* 0x0000000306009986 */ /* 0x0001e2000c101124 */
[----:B------:R-:W-:-:S03]  /*3a70*/  ISETP.GE.AND P1, PT, R19, 0xa, PT ;  /* 0x0000000a1300780c */ /* 0x000fc60003f26270 */
[----:B------:R1:W-:Y:S01]  /*3a80*/  @!P2 STG.E.U8 desc[UR36][R4.64], R9 ;  /* 0x000000090400a986 */ /* 0x0003e2000c101124 */
[C---:B------:R-:W-:Y:S02]  /*3a90*/  ISETP.LT.OR P2, PT, R14.reuse, 0x1, !P3 ;  /* 0x000000010e00780c */ /* 0x040fe40005f41670 */
[C---:B------:R-:W-:Y:S01]  /*3aa0*/  ISETP.LT.OR P4, PT, R14.reuse, 0x1, !P1 ;  /* 0x000000010e00780c */ /* 0x040fe20004f81670 */
[----:B------:R-:W-:Y:S01]  /*3ab0*/  @!P0 STG.E.U8 desc[UR36][R4.64+0x1], R27 ;  /* 0x0000011b04008986 */ /* 0x000fe2000c101124 */
[C---:B------:R-:W-:Y:S02]  /*3ac0*/  ISETP.LT.OR P3, PT, R14.reuse, 0x9, !P3 ;  /* 0x000000090e00780c */ /* 0x040fe40005f61670 */
[----:B------:R-:W-:Y:S02]  /*3ad0*/  ISETP.GE.AND P0, PT, R19, 0x12, PT ;  /* 0x000000121300780c */ /* 0x000fe40003f06270 */
[----:B------:R-:W-:-:S05]  /*3ae0*/  ISETP.LT.OR P1, PT, R14, 0x9, !P1 ;  /* 0x000000090e00780c */ /* 0x000fca0004f21670 */
[-C--:B------:R-:W-:Y:S02]  /*3af0*/  @!P2 IMAD R11, R28, R57.reuse, RZ ;  /* 0x000000391c0ba224 */ /* 0x080fe400078e02ff */
[-C--:B------:R-:W-:Y:S02]  /*3b00*/  @!P4 IMAD R29, R29, R57.reuse, RZ ;  /* 0x000000391d1dc224 */ /* 0x080fe400078e02ff */
[-C--:B0-----:R-:W-:Y:S01]  /*3b10*/  @!P3 IMAD R3, R30, R57.reuse, RZ ;  /* 0x000000391e03b224 */ /* 0x081fe200078e02ff */
[----:B------:R0:W-:Y:S01]  /*3b20*/  @!P2 STG.E.U8 desc[UR36][R6.64+0x8], R11 ;  /* 0x0000080b0600a986 */ /* 0x0001e2000c101124 */
[----:B------:R-:W-:Y:S02]  /*3b30*/  ISETP.GE.AND P2, PT, R19, 0x11, PT ;  /* 0x000000111300780c */ /* 0x000fe40003f46270 */
[----:B------:R-:W-:Y:S01]  /*3b40*/  @!P1 IMAD R31, R31, R57, RZ ;  /* 0x000000391f1f9224 */ /* 0x000fe200078e02ff */
[----:B------:R-:W-:Y:S01]  /*3b50*/  @!P4 STG.E.U8 desc[UR36][R6.64+0x9], R29 ;  /* 0x0000091d0600c986 */ /* 0x000fe2000c101124 */
[----:B------:R-:W-:-:S02]  /*3b60*/  ISETP.LT.OR P4, PT, R14, 0x1, !P0 ;  /* 0x000000010e00780c */ /* 0x000fc40004781670 */
[C---:B------:R-:W-:Y:S01]  /*3b70*/  ISETP.LT.OR P0, PT, R14.reuse, 0x9, !P0 ;  /* 0x000000090e00780c */ /* 0x040fe20004701670 */
[----:B------:R2:W-:Y:S01]  /*3b80*/  @!P3 STG.E.U8 desc[UR36][R4.64+0x8], R3 ;  /* 0x000008030400b986 */ /* 0x0005e2000c101124 */
[C---:B------:R-:W-:Y:S02]  /*3b90*/  ISETP.LT.OR P3, PT, R14.reuse, 0x1, !P2 ;  /* 0x000000010e00780c */ /* 0x040fe40005761670 */
[----:B------:R-:W-:Y:S01]  /*3ba0*/  ISETP.LT.OR P2, PT, R14, 0x9, !P2 ;  /* 0x000000090e00780c */ /* 0x000fe20005741670 */
[----:B------:R-:W-:Y:S01]  /*3bb0*/  @!P1 STG.E.U8 desc[UR36][R4.64+0x9], R31 ;  /* 0x0000091f04009986 */ /* 0x000fe2000c101124 */
[----:B------:R-:W-:-:S05]  /*3bc0*/  ISETP.GE.AND P1, PT, R19, 0x1a, PT ;  /* 0x0000001a1300780c */ /* 0x000fca0003f26270 */
[-C--:B------:R-:W-:Y:S02]  /*3bd0*/  @!P4 IMAD R33, R33, R57.reuse, RZ ;  /* 0x000000392121c224 */ /* 0x080fe400078e02ff */
[-C--:B------:R-:W-:Y:S02]  /*3be0*/  @!P0 IMAD R35, R35, R57.reuse, RZ ;  /* 0x0000003923238224 */ /* 0x080fe400078e02ff */
[-C--:B-1----:R-:W-:Y:S01]  /*3bf0*/  @!P3 IMAD R9, R32, R57.reuse, RZ ;  /* 0x000000392009b224 */ /* 0x082fe200078e02ff */
[----:B------:R-:W-:Y:S01]  /*3c00*/  @!P4 STG.E.U8 desc[UR36][R6.64+0x11], R33 ;  /* 0x000011210600c986 */ /* 0x000fe2000c101124 */
[----:B0-----:R-:W-:Y:S01]  /*3c10*/  @!P2 IMAD R11, R34, R57, RZ ;  /* 0x00000039220ba224 */ /* 0x001fe200078e02ff */
[----:B------:R-:W-:Y:S02]  /*3c20*/  ISETP.LT.OR P4, PT, R14, 0x1, !P1 ;  /* 0x000000010e00780c */ /* 0x000fe40004f81670 */
[----:B------:R0:W-:Y:S01]  /*3c30*/  @!P3 STG.E.U8 desc[UR36][R6.64+0x10], R9 ;  /* 0x000010090600b986 */ /* 0x0001e2000c101124 */
[----:B------:R-:W-:-:S02]  /*3c40*/  ISETP.GE.AND P3, PT, R19, 0x19, PT ;  /* 0x000000191300780c */ /* 0x000fc40003f66270 */
[C---:B------:R-:W-:Y:S01]  /*3c50*/  ISETP.LT.OR P1, PT, R14.reuse, 0x9, !P1 ;  /* 0x000000090e00780c */ /* 0x040fe20004f21670 */
[----:B------:R1:W-:Y:S01]  /*3c60*/  @!P2 STG.E.U8 desc[UR36][R4.64+0x10], R11 ;  /* 0x0000100b0400a986 */ /* 0x0003e2000c101124 */
[C---:B------:R-:W-:Y:S02]  /*3c70*/  ISETP.LT.OR P2, PT, R14.reuse, 0x1, !P3 ;  /* 0x000000010e00780c */ /* 0x040fe40005f41670 */
[----:B------:R-:W-:Y:S01]  /*3c80*/  ISETP.LT.OR P3, PT, R14, 0x9, !P3 ;  /* 0x000000090e00780c */ /* 0x000fe20005f61670 */
[----:B------:R-:W-:Y:S01]  /*3c90*/  @!P0 STG.E.U8 desc[UR36][R4.64+0x11], R35 ;  /* 0x0000112304008986 */ /* 0x000fe2000c101124 */
[----:B------:R-:W-:Y:S02]  /*3ca0*/  ISETP.GE.AND P0, PT, R19, 0x22, PT ;  /* 0x000000221300780c */ /* 0x000fe40003f06270 */
[----:B------:R-:W-:-:S05]  /*3cb0*/  @!P4 IMAD R37, R37, R57, RZ ;  /* 0x000000392525c224 */ /* 0x000fca00078e02ff */
[----:B------:R-:W-:Y:S01]  /*3cc0*/  @!P4 STG.E.U8 desc[UR36][R6.64+0x19], R37 ;  /* 0x000019250600c986 */ /* 0x000fe2000c101124 */
[-C--:B------:R-:W-:Y:S02]  /*3cd0*/  @!P1 IMAD R39, R39, R57.reuse, RZ ;  /* 0x0000003927279224 */ /* 0x080fe400078e02ff */
[-C--:B--2---:R-:W-:Y:S02]  /*3ce0*/  @!P2 IMAD R3, R36, R57.reuse, RZ ;  /* 0x000000392403a224 */ /* 0x084fe400078e02ff */
[----:B0-----:R-:W-:-:S03]  /*3cf0*/  @!P3 IMAD R9, R38, R57, RZ ;  /* 0x000000392609b224 */ /* 0x001fc600078e02ff */
[----:B------:R0:W-:Y:S01]  /*3d00*/  @!P2 STG.E.U8 desc[UR36][R6.64+0x18], R3 ;  /* 0x000018030600a986 */ /* 0x0001e2000c101124 */
[----:B------:R-:W-:-:S03]  /*3d10*/  ISETP.GE.AND P2, PT, R19, 0x21, PT ;  /* 0x000000211300780c */ /* 0x000fc60003f46270 */
[----:B------:R2:W-:Y:S01]  /*3d20*/  @!P3 STG.E.U8 desc[UR36][R4.64+0x18], R9 ;  /* 0x000018090400b986 */ /* 0x0005e2000c101124 */
[C---:B------:R-:W-:Y:S02]  /*3d30*/  ISETP.LT.OR P3, PT, R14.reuse, 0x1, !P0 ;  /* 0x000000010e00780c */ /* 0x040fe40004761670 */
[C---:B------:R-:W-:Y:S01]  /*3d40*/  ISETP.LT.OR P4, PT, R14.reuse, 0x1, !P2 ;  /* 0x000000010e00780c */ /* 0x040fe20005781670 */
[----:B------:R-:W-:Y:S01]  /*3d50*/  @!P1 STG.E.U8 desc[UR36][R4.64+0x19], R39 ;  /* 0x0000192704009986 */ /* 0x000fe2000c101124 */
[----:B------:R-:W-:Y:S02]  /*3d60*/  ISETP.LT.OR P2, PT, R14, 0x9, !P2 ;  /* 0x000000090e00780c */ /* 0x000fe40005741670 */
[----:B------:R-:W-:-:S07]  /*3d70*/  ISETP.GE.AND P1, PT, R19, 0x29, PT ;  /* 0x000000291300780c */ /* 0x000fce0003f26270 */
[-C--:B------:R-:W-:Y:S02]  /*3d80*/  @!P3 IMAD R41, R41, R57.reuse, RZ ;  /* 0x000000392929b224 */ /* 0x080fe400078e02ff */
[-C--:B-1----:R-:W-:Y:S02]  /*3d90*/  @!P4 IMAD R11, R40, R57.reuse, RZ ;  /* 0x00000039280bc224 */ /* 0x082fe400078e02ff */
[----:B0-----:R-:W-:Y:S01]  /*3da0*/  @!P2 IMAD R3, R42, R57, RZ ;  /* 0x000000392a03a224 */ /* 0x001fe200078e02ff */
[----:B------:R-:W-:Y:S01]  /*3db0*/  @!P3 STG.E.U8 desc[UR36][R6.64+0x21], R41 ;  /* 0x000021290600b986 */ /* 0x000fe2000c101124 */
[C---:B------:R-:W-:Y:S02]  /*3dc0*/  ISETP.LT.OR P3, PT, R14.reuse, 0x9, !P0 ;  /* 0x000000090e00780c */ /* 0x040fe40004761670 */
[----:B------:R-:W-:Y:S01]  /*3dd0*/  ISETP.GE.AND P0, PT, R19, 0x2a, PT ;  /* 0x0000002a1300780c */ /* 0x000fe20003f06270 */
[----:B------:R0:W-:Y:S01]  /*3de0*/  @!P4 STG.E.U8 desc[UR36][R6.64+0x20], R11 ;  /* 0x0000200b0600c986 */ /* 0x0001e2000c101124 */
[----:B------:R-:W-:-:S02]  /*3df0*/  ISETP.LT.OR P4, PT, R14, 0x1, !P1 ;  /* 0x000000010e00780c */ /* 0x000fc40004f81670 */
[C---:B------:R-:W-:Y:S01]  /*3e00*/  ISETP.LT.OR P1, PT, R14.reuse, 0x9, !P1 ;  /* 0x000000090e00780c */ /* 0x040fe20004f21670 */
[----:B------:R1:W-:Y:S01]  /*3e10*/  @!P2 STG.E.U8 desc[UR36][R4.64+0x20], R3 ;  /* 0x000020030400a986 */ /* 0x0003e2000c101124 */
[C---:B------:R-:W-:Y:S02]  /*3e20*/  ISETP.LT.OR P2, PT, R14.reuse, 0x1, !P0 ;  /* 0x000000010e00780c */ /* 0x040fe40004741670 */
[----:B------:R-:W-:-:S03]  /*3e30*/  ISETP.LT.OR P0, PT, R14, 0x9, !P0 ;  /* 0x000000090e00780c */ /* 0x000fc60004701670 */
[----:B------:R-:W-:-:S04]  /*3e40*/  @!P3 IMAD R43, R43, R57, RZ ;  /* 0x000000392b2bb224 */ /* 0x000fc800078e02ff */
[-C--:B--2---:R-:W-:Y:S01]  /*3e50*/  @!P4 IMAD R9, R44, R57.reuse, RZ ;  /* 0x000000392c09c224 */ /* 0x084fe200078e02ff */
[----:B------:R-:W-:Y:S01]  /*3e60*/  @!P3 STG.E.U8 desc[UR36][R4.64+0x21], R43 ;  /* 0x0000212b0400b986 */ /* 0x000fe2000c101124 */
[----:B------:R-:W-:Y:S01]  /*3e70*/  ISETP.GE.AND P3, PT, R19, 0x31, PT ;  /* 0x000000311300780c */ /* 0x000fe20003f66270 */
[-C--:B0-----:R-:W-:Y:S02]  /*3e80*/  @!P1 IMAD R11, R46, R57.reuse, RZ ;  /* 0x000000392e0b9224 */ /* 0x081fe400078e02ff */
[-C--:B------:R-:W-:Y:S01]  /*3e90*/  @!P2 IMAD R45, R45, R57.reuse, RZ ;  /* 0x000000392d2da224 */ /* 0x080fe200078e02ff */
[----:B------:R0:W-:Y:S01]  /*3ea0*/  @!P4 STG.E.U8 desc[UR36][R6.64+0x28], R9 ;  /* 0x000028090600c986 */ /* 0x0001e2000c101124 */
[C---:B------:R-:W-:Y:S01]  /*3eb0*/  ISETP.LT.OR P4, PT, R14.reuse, 0x1, !P3 ;  /* 0x000000010e00780c */ /* 0x040fe20005f81670 */
[----:B------:R-:W-:Y:S01]  /*3ec0*/  @!P0 IMAD R47, R47, R57, RZ ;  /* 0x000000392f2f8224 */ /* 0x000fe200078e02ff */
[----:B------:R-:W-:Y:S01]  /*3ed0*/  ISETP.LT.OR P3, PT, R14, 0x9, !P3 ;  /* 0x000000090e00780c */ /* 0x000fe20005f61670 */
[----:B------:R-:W-:Y:S01]  /*3ee0*/  @!P2 STG.E.U8 desc[UR36][R6.64+0x29], R45 ;  /* 0x0000292d0600a986 */ /* 0x000fe2000c101124 */
[----:B------:R-:W-:-:S03]  /*3ef0*/  ISETP.GE.AND P2, PT, R19, 0x32, PT ;  /* 0x000000321300780c */ /* 0x000fc60003f46270 */
[----:B------:R-:W-:Y:S01]  /*3f00*/  @!P1 STG.E.U8 desc[UR36][R4.64+0x28], R11 ;  /* 0x0000280b04009986 */ /* 0x000fe2000c101124 */
[C---:B------:R-:W-:Y:S02]  /*3f10*/  ISETP.LT.OR P1, PT, R14.reuse, 0x1, !P2 ;  /* 0x000000010e00780c */ /* 0x040fe40005721670 */
[----:B------:R-:W-:Y:S01]  /*3f20*/  ISETP.LT.OR P2, PT, R14, 0x9, !P2 ;  /* 0x000000090e00780c */ /* 0x000fe20005741670 */
[----:B------:R-:W-:Y:S01]  /*3f30*/  @!P0 STG.E.U8 desc[UR36][R4.64+0x29], R47 ;  /* 0x0000292f04008986 */ /* 0x000fe2000c101124 */
[----:B------:R-:W-:Y:S01]  /*3f40*/  ISETP.GE.AND P0, PT, R19, 0x3a, PT ;  /* 0x0000003a1300780c */ /* 0x000fe20003f06270 */
[-C--:B-1----:R-:W-:Y:S02]  /*3f50*/  @!P4 IMAD R3, R48, R57.reuse, RZ ;  /* 0x000000393003c224 */ /* 0x082fe400078e02ff */
[----:B0-----:R-:W-:-:S03]  /*3f60*/  @!P3 IMAD R9, R50, R57, RZ ;  /* 0x000000393209b224 */ /* 0x001fc600078e02ff */
[----:B------:R0:W-:Y:S01]  /*3f70*/  @!P4 STG.E.U8 desc[UR36][R6.64+0x30], R3 ;  /* 0x000030030600c986 */ /* 0x0001e2000c101124 */
[----:B------:R-:W-:Y:S02]  /*3f80*/  ISETP.GE.AND P4, PT, R19, 0x39, PT ;  /* 0x000000391300780c */ /* 0x000fe40003f86270 */
[-C--:B------:R-:W-:Y:S02]  /*3f90*/  @!P1 IMAD R49, R49, R57.reuse, RZ ;  /* 0x0000003931319224 */ /* 0x080fe400078e02ff */
[----:B------:R-:W-:-:S03]  /*3fa0*/  @!P2 IMAD R51, R51, R57, RZ ;  /* 0x000000393333a224 */ /* 0x000fc600078e02ff */
[----:B------:R1:W-:Y:S01]  /*3fb0*/  @!P1 STG.E.U8 desc[UR36][R6.64+0x31], R49 ;  /* 0x0000313106009986 */ /* 0x0003e2000c101124 */
[C---:B------:R-:W-:Y:S02]  /*3fc0*/  ISETP.LT.OR P1, PT, R14.reuse, 0x1, !P0 ;  /* 0x000000010e00780c */ /* 0x040fe40004721670 */
[C---:B------:R-:W-:Y:S01]  /*3fd0*/  ISETP.LT.OR P0, PT, R14.reuse, 0x9, !P0 ;  /* 0x000000090e00780c */ /* 0x040fe20004701670 */
[----:B------:R1:W-:Y:S01]  /*3fe0*/  @!P3 STG.E.U8 desc[UR36][R4.64+0x30], R9 ;  /* 0x000030090400b986 */ /* 0x0003e2000c101124 */
[C---:B------:R-:W-:Y:S02]  /*3ff0*/  ISETP.LT.OR P3, PT, R14.reuse, 0x1, !P4 ;  /* 0x000000010e00780c */ /* 0x040fe40006761670 */
[----:B------:R-:W-:Y:S01]  /*4000*/  ISETP.LT.OR P4, PT, R14, 0x9, !P4 ;  /* 0x000000090e00780c */ /* 0x000fe20006781670 */
[----:B------:R1:W-:Y:S06]  /*4010*/  @!P2 STG.E.U8 desc[UR36][R4.64+0x31], R51 ;  /* 0x000031330400a986 */ /* 0x0003ec000c101124 */
[----:B------:R-:W-:-:S02]  /*4020*/  @!P1 IMAD R53, R53, R57, RZ ;  /* 0x0000003935359224 */ /* 0x000fc400078e02ff */
[-C--:B------:R-:W-:Y:S02]  /*4030*/  @!P0 IMAD R55, R55, R57.reuse, RZ ;  /* 0x0000003937378224 */ /* 0x080fe400078e02ff */
[-C--:B0-----:R-:W-:Y:S01]  /*4040*/  @!P3 IMAD R3, R52, R57.reuse, RZ ;  /* 0x000000393403b224 */ /* 0x081fe200078e02ff */
[----:B------:R1:W-:Y:S01]  /*4050*/  @!P1 STG.E.U8 desc[UR36][R6.64+0x39], R53 ;  /* 0x0000393506009986 */ /* 0x0003e2000c101124 */
[----:B------:R-:W-:-:S03]  /*4060*/  @!P4 IMAD R11, R54, R57, RZ ;  /* 0x00000039360bc224 */ /* 0x000fc600078e02ff */
[----:B------:R1:W-:Y:S04]  /*4070*/  @!P3 STG.E.U8 desc[UR36][R6.64+0x38], R3 ;  /* 0x000038030600b986 */ /* 0x0003e8000c101124 */
[----:B------:R1:W-:Y:S04]  /*4080*/  @!P4 STG.E.U8 desc[UR36][R4.64+0x38], R11 ;  /* 0x0000380b0400c986 */ /* 0x0003e8000c101124 */
[----:B------:R1:W-:Y:S02]  /*4090*/  @!P0 STG.E.U8 desc[UR36][R4.64+0x39], R55 ;  /* 0x0000393704008986 */ /* 0x0003e4000c101124 */
.L_x_105:
[----:B------:R-:W-:Y:S05]  /*40a0*/  BSYNC B0 ;  /* 0x0000000000007941 */ /* 0x000fea0003800000 */
.L_x_39:
[----:B01----:R-:W2:Y:S01]  /*40b0*/  LDL.64 R2, [R1] ;  /* 0x0000000001027983 */ /* 0x003ea20000100a00 */
[----:B------:R-:W-:Y:S01]  /*40c0*/  ULDC.64 UR4, c[0x0][0x650] ;  /* 0x0001940000047ab9 */ /* 0x000fe20000000a00 */
[----:B------:R0:W-:Y:S01]  /*40d0*/  SYNCS.ARRIVE.TRANS64.A1T0 RZ, [R65+UR47], RZ ;  /* 0x000000ff41ff79a7 */ /* 0x0001e2000810002f */
[----:B------:R-:W-:Y:S01]  /*40e0*/  PRMT R0, RZ, 0x7610, R0 ;  /* 0x00007610ff007816 */ /* 0x000fe20000000000 */
[----:B------:R-:W-:Y:S02]  /*40f0*/  IMAD.MOV.U32 R19, RZ, RZ, -0x1 ;  /* 0xffffffffff137424 */ /* 0x000fe400078e00ff */
[----:B------:R-:W-:Y:S01]  /*4100*/  IMAD.MOV.U32 R22, RZ, RZ, -0x1 ;  /* 0xffffffffff167424 */ /* 0x000fe200078e00ff */
[----:B--2---:R-:W-:-:S04]  /*4110*/  LEA R18, P0, R2, R18, 0x1 ;  /* 0x0000001202127211 */ /* 0x004fc800078008ff */
[----:B------:R-:W-:Y:S01]  /*4120*/  LEA.HI.X R17, R2, R17, R23, 0x1, P0 ;  /* 0x0000001102117211 */ /* 0x000fe200000f0c17 */
[----:B------:R-:W-:Y:S01]  /*4130*/  IMAD.MOV.U32 R2, RZ, RZ, -0x1 ;  /* 0xffffffffff027424 */ /* 0x000fe200078e00ff */
[----:B------:R-:W-:-:S04]  /*4140*/  ISETP.GE.U32.AND P0, PT, R18, UR4, PT ;  /* 0x0000000412007c0c */ /* 0x000fc8000bf06070 */
[----:B------:R-:W-:-:S13]  /*4150*/  ISETP.GE.U32.AND.EX P0, PT, R17, UR5, PT, P0 ;  /* 0x0000000511007c0c */ /* 0x000fda000bf06100 */
[----:B0-----:R-:W-:Y:S05]  /*4160*/  @P0 BRA `(.L_x_106) ;  /* 0x0000000400700947 */ /* 0x001fea0003800000 */
[----:B------:R-:W0:Y:S01]  /*4170*/  S2R R10, SR_CTAID.X ;  /* 0x00000000000a7919 */ /* 0x000e220000002500 */
[----:B------:R-:W1:Y:S01]  /*4180*/  LDC.64 R8, c[0x0][0x628] ;  /* 0x00018a00ff087b82 */ /* 0x000e620000000a00 */
[----:B------:R-:W-:Y:S01]  /*4190*/  ULDC UR4, c[0x0][0x150] ;  /* 0x0000540000047ab9 */ /* 0x000fe20000000800 */
[----:B----4-:R-:W-:Y:S01]  /*41a0*/  IMAD.MOV.U32 R6, RZ, RZ, R18 ;  /* 0x000000ffff067224 */ /* 0x010fe200078e0012 */
[----:B------:R-:W2:Y:S01]  /*41b0*/  S2R R20, SR_CTAID.Y ;  /* 0x0000000000147919 */ /* 0x000ea20000002600 */
[----:B------:R-:W-:-:S04]  /*41c0*/  IMAD.MOV.U32 R7, RZ, RZ, R17 ;  /* 0x000000ffff077224 */ /* 0x000fc800078e0011 */
[----:B------:R-:W4:Y:S08]  /*41d0*/  LDC R15, c[0x0][0x144] ;  /* 0x00005100ff0f7b82 */ /* 0x000f300000000800 */
[----:B------:R-:W2:Y:S08]  /*41e0*/  LDC R0, c[0x0][0x630] ;  /* 0x00018c00ff007b82 */ /* 0x000eb00000000800 */
[----:B------:R-:W2:Y:S01]  /*41f0*/  LDC.64 R12, c[0x0][0x620] ;  /* 0x00018800ff0c7b82 */ /* 0x000ea20000000a00 */
[----:B-1----:R-:W-:-:S04]  /*4200*/  ISETP.NE.U32.AND P0, PT, R8, RZ, PT ;  /* 0x000000ff0800720c */ /* 0x002fc80003f05070 */
[----:B------:R-:W-:Y:S02]  /*4210*/  ISETP.NE.AND.EX P0, PT, R9, RZ, PT, P0 ;  /* 0x000000ff0900720c */ /* 0x000fe40003f05300 */
[----:B0-----:R-:W-:-:S05]  /*4220*/  I2FP.F32.U32 R2, R10 ;  /* 0x0000000a00027245 */ /* 0x001fca0000201000 */
[----:B------:R-:W-:-:S04]  /*4230*/  FMUL R2, R2, UR4 ;  /* 0x0000000402027c20 */ /* 0x000fc80008400000 */
[----:B------:R0:W1:Y:S02]  /*4240*/  F2I.U32.TRUNC.NTZ R14, R2 ;  /* 0x00000002000e7305 */ /* 0x000064000020f000 */
[----:B----4-:R-:W-:Y:S05]  /*4250*/  @!P0 BRA `(.L_x_107) ;  /* 0x0000000000288947 */ /* 0x010fea0003800000 */
[----:B------:R-:W4:Y:S02]  /*4260*/  LDC R3, c[0x0][0x634] ;  /* 0x00018d00ff037b82 */ /* 0x000f240000000800 */
[----:B----4-:R-:W-:-:S05]  /*4270*/  IADD3 R7, P0, R18, R3, RZ ;  /* 0x0000000312077210 */ /* 0x010fca0007f1e0ff */
[----:B------:R-:W-:-:S04]  /*4280*/  IMAD.X R11, RZ, RZ, R17, P0 ;  /* 0x000000ffff0b7224 */ /* 0x000fc800000e0611 */
[----:B0-----:R-:W-:-:S04]  /*4290*/  IMAD.WIDE.U32 R2, R11, R8, RZ ;  /* 0x000000080b027225 */ /* 0x001fc800078e00ff */
[----:B---3--:R-:W-:-:S04]  /*42a0*/  IMAD.WIDE.U32 R4, P0, R7, R9, R2 ;  /* 0x0000000907047225 */ /* 0x008fc80007800002 */
[----:B------:R-:W-:-:S04]  /*42b0*/  IMAD.WIDE.U32 R2, R7, R8, RZ ;  /* 0x0000000807027225 */ /* 0x000fc800078e00ff */
[----:B------:R-:W-:Y:S01]  /*42c0*/  IMAD.X R7, RZ, RZ, RZ, P0 ;  /* 0x000000ffff077224 */ /* 0x000fe200000e06ff */
[----:B------:R-:W-:Y:S01]  /*42d0*/  IADD3 RZ, P0, R3, R4, RZ ;  /* 0x0000000403ff7210 */ /* 0x000fe20007f1e0ff */
[----:B------:R-:W-:-:S04]  /*42e0*/  IMAD.MOV.U32 R6, RZ, RZ, R5 ;  /* 0x000000ffff067224 */ /* 0x000fc800078e0005 */
[----:B------:R-:W-:-:S08]  /*42f0*/  IMAD.WIDE.U32.X R6, R11, R9, R6, P0 ;  /* 0x000000090b067225 */ /* 0x000fd000000e0406 */
.L_x_107:
[----:B---3--:R-:W3:Y:S01]  /*4300*/  LDC.64 R26, c[0x0][0x640] ;  /* 0x00019000ff1a7b82 */ /* 0x008ee20000000a00 */
[-C--:B--2---:R-:W-:Y:S01]  /*4310*/  SHF.R.U64 R11, R6, R0.reuse, R7 ;  /* 0x00000000060b7219 */ /* 0x084fe20000001207 */
[----:B------:R-:W-:Y:S01]  /*4320*/  IMAD.MOV.U32 R19, RZ, RZ, R17 ;  /* 0x000000ffff137224 */ /* 0x000fe200078e0011 */
[----:B------:R-:W-:Y:S01]  /*4330*/  SHF.R.U32.HI R0, RZ, R0, R7 ;  /* 0x00000000ff007219 */ /* 0x000fe20000011607 */
[----:B-1----:R-:W-:Y:S01]  /*4340*/  IMAD.MOV R14, RZ, RZ, -R14 ;  /* 0x000000ffff0e7224 */ /* 0x002fe200078e0a0e */
[----:B------:R-:W-:Y:S01]  /*4350*/  IADD3 R5, P0, RZ, -R11, RZ ;  /* 0x8000000bff057210 */ /* 0x000fe20007f1e0ff */
[----:B------:R-:W-:Y:S01]  /*4360*/  ULDC UR4, c[0x0][0x154] ;  /* 0x0000550000047ab9 */ /* 0x000fe20000000800 */
[----:B------:R-:W-:Y:S01]  /*4370*/  IMAD.MOV.U32 R7, RZ, RZ, 0x1 ;  /* 0x00000001ff077424 */ /* 0x000fe200078e00ff */
[----:B------:R-:W1:Y:S01]  /*4380*/  LDC R4, c[0x0][0x618] ;  /* 0x00018600ff047b82 */ /* 0x000e620000000800 */
[----:B------:R-:W-:Y:S02]  /*4390*/  IMAD R22, R15, R14, R10 ;  /* 0x0000000e0f167224 */ /* 0x000fe400078e020a */
[----:B------:R-:W-:-:S04]  /*43a0*/  IMAD.X R3, RZ, RZ, ~R0, P0 ;  /* 0x000000ffff037224 */ /* 0x000fc800000e0e00 */
[-C--:B------:R-:W-:Y:S01]  /*43b0*/  IMAD R0, R3, R12.reuse, RZ ;  /* 0x0000000c03007224 */ /* 0x080fe200078e02ff */
[----:B------:R-:W2:Y:S01]  /*43c0*/  LDC R6, c[0x0][0x608] ;  /* 0x00018200ff067b82 */ /* 0x000ea20000000800 */
[----:B0-----:R-:W-:-:S04]  /*43d0*/  IMAD.WIDE.U32 R2, R5, R12, R18 ;  /* 0x0000000c05027225 */ /* 0x001fc800078e0012 */
[----:B------:R-:W-:Y:S01]  /*43e0*/  IMAD R5, R5, R13, R0 ;  /* 0x0000000d05057224 */ /* 0x000fe200078e0200 */
[----:B------:R-:W-:Y:S02]  /*43f0*/  I2FP.F32.U32 R0, R20 ;  /* 0x0000001400007245 */ /* 0x000fe40000201000 */
[----:B------:R-:W0:Y:S01]  /*4400*/  LDC R24, c[0x0][0x658] ;  /* 0x00019600ff187b82 */ /* 0x000e220000000800 */
[----:B------:R-:W-:Y:S01]  /*4410*/  IMAD.IADD R3, R3, 0x1, R5 ;  /* 0x0000000103037824 */ /* 0x000fe200078e0205 */
[----:B---3--:R-:W-:Y:S01]  /*4420*/  ISETP.NE.U32.AND P0, PT, R26, RZ, PT ;  /* 0x000000ff1a00720c */ /* 0x008fe20003f05070 */
[----:B------:R-:W-:Y:S01]  /*4430*/  FMUL R0, R0, UR4 ;  /* 0x0000000400007c20 */ /* 0x000fe20008400000 */
[----:B------:R-:W-:Y:S02]  /*4440*/  IMAD.MOV.U32 R5, RZ, RZ, -0x1 ;  /* 0xffffffffff057424 */ /* 0x000fe400078e00ff */
[----:B------:R-:W-:Y:S01]  /*4450*/  ISETP.NE.AND.EX P0, PT, R27, RZ, PT, P0 ;  /* 0x000000ff1b00720c */ /* 0x000fe20003f05300 */
[----:B------:R3:W4:Y:S01]  /*4460*/  F2I.U32.TRUNC.NTZ R12, R0 ;  /* 0x00000000000c7305 */ /* 0x000722000020f000 */
[----:B------:R-:W3:Y:S01]  /*4470*/  LDC R15, c[0x0][0x148] ;  /* 0x00005200ff0f7b82 */ /* 0x000ee20000000800 */
[----:B-1----:R-:W-:-:S02]  /*4480*/  SHF.R.U64 R10, R2, R4, R3 ;  /* 0x00000004020a7219 */ /* 0x002fc40000001203 */
[----:B------:R-:W-:-:S05]  /*4490*/  SHF.R.U32.HI R3, RZ, R4, R3 ;  /* 0x00000004ff037219 */ /* 0x000fca0000011603 */
[----:B------:R-:W1:Y:S01]  /*44a0*/  LDC R14, c[0x0][0x600] ;  /* 0x00018000ff0e7b82 */ /* 0x000e620000000800 */
[-CC-:B--2---:R-:W-:Y:S02]  /*44b0*/  SHF.R.U64 R8, R10, R6.reuse, R3.reuse ;  /* 0x000000060a087219 */ /* 0x184fe40000001203 */
[----:B------:R-:W-:-:S05]  /*44c0*/  SHF.R.U32.HI R3, RZ, R6, R3 ;  /* 0x00000006ff037219 */ /* 0x000fca0000011603 */
[----:B------:R-:W2:Y:S01]  /*44d0*/  LDC R21, c[0x0][0x648] ;  /* 0x00019200ff157b82 */ /* 0x000ea20000000800 */
[-CC-:B0-----:R-:W-:Y:S02]  /*44e0*/  SHF.R.U64 R13, R8, R24.reuse, R3.reuse ;  /* 0x00000018080d7219 */ /* 0x181fe40000001203 */
[-C--:B------:R-:W-:Y:S02]  /*44f0*/  SHF.L.U32 R5, R5, R24.reuse, RZ ;  /* 0x0000001805057219 */ /* 0x080fe400000006ff */
[-C--:B------:R-:W-:Y:S01]  /*4500*/  SHF.R.U32.HI R3, RZ, R24.reuse, R3 ;  /* 0x00000018ff037219 */ /* 0x080fe20000011603 */
[----:B------:R-:W-:Y:S01]  /*4510*/  IMAD.MOV.U32 R2, RZ, RZ, R13 ;  /* 0x000000ffff027224 */ /* 0x000fe200078e000d */
[----:B------:R-:W-:Y:S01]  /*4520*/  SHF.L.U32 R24, R7, R24, RZ ;  /* 0x0000001807187219 */ /* 0x000fe200000006ff */
[----:B------:R-:W0:Y:S01]  /*4530*/  LDC R25, c[0x0][0x638] ;  /* 0x00018e00ff197b82 */ /* 0x000e220000000800 */
[----:B------:R-:W-:-:S07]  /*4540*/  LOP3.LUT R19, RZ, R5, RZ, 0x33, !PT ;  /* 0x00000005ff137212 */ /* 0x000fce00078e33ff */
[----:B------:R-:W0:Y:S01]  /*4550*/  LDC R28, c[0x0][0x610] ;  /* 0x00018400ff1c7b82 */ /* 0x000e220000000800 */
[----:B----4-:R-:W-:Y:S05]  /*4560*/  @!P0 BRA `(.L_x_108) ;  /* 0x0000000000288947 */ /* 0x010fea0003800000 */
[----:B---3--:R-:W3:Y:S02]  /*4570*/  LDC R0, c[0x0][0x64c] ;  /* 0x00019300ff007b82 */ /* 0x008ee40000000800 */
        /* <DEDUP_REMOVED lines=9> */
.L_x_108:
[----:B------:R-:W4:Y:S01]  /*4610*/  LDC R4, c[0x0][0x65c] ;  /* 0x00019700ff047b82 */ /* 0x000f220000000800 */
[----:B--23--:R-:W-:Y:S01]  /*4620*/  SHF.R.U64 R0, R2, R21, R3 ;  /* 0x0000001502007219 */ /* 0x00cfe20000001203 */
[----:B-1----:R-:W-:Y:S01]  /*4630*/  VIADD R3, R14, 0xffffffff ;  /* 0xffffffff0e037836 */ /* 0x002fe20000000000 */
[----:B------:R-:W-:Y:S01]  /*4640*/  LOP3.LUT R19, R8, R19, RZ, 0xc0, !PT ;  /* 0x0000001308137212 */ /* 0x000fe200078ec0ff */
[----:B------:R-:W-:Y:S02]  /*4650*/  IMAD.MOV R12, RZ, RZ, -R12 ;  /* 0x000000ffff0c7224 */ /* 0x000fe400078e0a0c */
[----:B------:R-:W-:Y:S01]  /*4660*/  IMAD.MOV R2, RZ, RZ, -R0 ;  /* 0x000000ffff027224 */ /* 0x000fe200078e0a00 */
[----:B------:R-:W-:Y:S01]  /*4670*/  LOP3.LUT R3, R10, R3, RZ, 0xc0, !PT ;  /* 0x000000030a037212 */ /* 0x000fe200078ec0ff */
[----:B------:R-:W-:Y:S02]  /*4680*/  IMAD R19, R24, R0, R19 ;  /* 0x0000000018137224 */ /* 0x000fe400078e0213 */
[----:B0-----:R-:W-:-:S04]  /*4690*/  IMAD R0, R2, R25, R13 ;  /* 0x0000001902007224 */ /* 0x001fc800078e020d */
[----:B------:R-:W-:Y:S01]  /*46a0*/  IMAD R2, R0, R14, R3 ;  /* 0x0000000e00027224 */ /* 0x000fe200078e0203 */
[----:B----4-:R-:W-:Y:S01]  /*46b0*/  ISETP.NE.AND P0, PT, R4, 0x1, PT ;  /* 0x000000010400780c */ /* 0x010fe20003f05270 */
[----:B------:R-:W-:-:S05]  /*46c0*/  IMAD.MOV.U32 R4, RZ, RZ, 0x1 ;  /* 0x00000001ff047424 */ /* 0x000fca00078e00ff */
[----:B------:R-:W-:-:S07]  /*46d0*/  PRMT R0, R4, 0x7610, R0 ;  /* 0x0000761004007816 */ /* 0x000fce0000000000 */
[----:B------:R-:W-:-:S04]  /*46e0*/  @P0 IMAD R22, R15, R12, R20 ;  /* 0x0000000c0f160224 */ /* 0x000fc800078e0214 */
[----:B------:R-:W-:-:S05]  /*46f0*/  IMAD R19, R19, R28, R22 ;  /* 0x0000001c13137224 */ /* 0x000fca00078e0216 */
[----:B------:R-:W-:Y:S02]  /*4700*/  SEL R22, R2, R19, !P0 ;  /* 0x0000001302167207 */ /* 0x000fe40004000000 */
[----:B------:R-:W-:Y:S01]  /*4710*/  SEL R19, R19, R2, !P0 ;  /* 0x0000000213137207 */ /* 0x000fe20004000000 */
[----:B------:R-:W-:-:S07]  /*4720*/  IMAD.MOV.U32 R2, RZ, RZ, R11 ;  /* 0x000000ffff027224 */ /* 0x000fce00078e000b */
.L_x_106:
[----:B------:R-:W-:Y:S02]  /*4730*/  LOP3.LUT P0, RZ, R0, 0xff, RZ, 0xc0, !PT ;  /* 0x000000ff00ff7812 */ /* 0x000fe4000780c0ff */
[----:B------:R-:W-:-:S11]  /*4740*/  LOP3.LUT R69, R69, 0x1, RZ, 0x3c, !PT ;  /* 0x0000000145457812 */ /* 0x000fd600078e3cff */
[----:B------:R-:W-:Y:S05]  /*4750*/  @P0 BRA `(.L_x_109) ;  /* 0xffffffd0002c0947 */ /* 0x000fea000383ffff */
[----:B------:R-:W-:Y:S05]  /*4760*/  EXIT ;  /* 0x000000000000794d */ /* 0x000fea0003800000 */
.L_x_18:
[----:B------:R-:W-:-:S08]  /*4770*/  ISETP.NE.AND P0, PT, R5, RZ, PT ;  /* 0x000000ff0500720c */ /* 0x000fd00003f05270 */
[----:B0-2---:R-:W0:-:S00]  /*4780*/  USETMAXREG.DEALLOC.CTAPOOL 0x28 ;  /* 0x00000028000079c8 */ /* 0x005e0000080e0500 */
[----:B------:R-:W-:Y:S05]  /*4790*/  @P0 EXIT ;  /* 0x000000000000094d */ /* 0x000fea0003800000 */
[----:B0-----:R-:W-:Y:S01]  /*47a0*/  LOP3.LUT P0, RZ, R8, 0xff, RZ, 0xc0, !PT ;  /* 0x000000ff08ff7812 */ /* 0x001fe2000780c0ff */
[----:B------:R-:W-:Y:S02]  /*47b0*/  IMAD.MOV.U32 R0, RZ, RZ, 0x1 ;  /* 0x00000001ff007424 */ /* 0x000fe400078e00ff */
[----:B------:R-:W-:-:S10]  /*47c0*/  IMAD.MOV.U32 R9, RZ, RZ, RZ ;  /* 0x000000ffff097224 */ /* 0x000fd400078e00ff */
[----:B------:R-:W-:Y:S05]  /*47d0*/  @!P0 BRA `(.L_x_110) ;  /* 0x0000000c00408947 */ /* 0x000fea0003800000 */
[----:B------:R-:W0:Y:S01]  /*47e0*/  S2UR UR8, SR_CgaCtaId ;  /* 0x00000000000879c3 */ /* 0x000e220000008800 */
[----:B------:R-:W-:Y:S01]  /*47f0*/  LOP3.LUT P0, RZ, R4, 0x1f, RZ, 0xc0, !PT ;  /* 0x0000001f04ff7812 */ /* 0x000fe2000780c0ff */
[----:B------:R-:W-:Y:S01]  /*4800*/  ULDC UR5, c[0x0][0x658] ;  /* 0x0001960000057ab9 */ /* 0x000fe20000000800 */
[----:B------:R-:W-:Y:S01]  /*4810*/  UMOV UR6, 0xffffffff ;  /* 0xffffffff00067882 */ /* 0x000fe20000000000 */
[----:B------:R-:W-:Y:S01]  /*4820*/  BSSY B0, `(.L_x_110) ;  /* 0x00000cb000007945 */ /* 0x000fe20003800000 */
[----:B------:R-:W-:Y:S01]  /*4830*/  USHF.L.U32 UR6, UR6, UR5, URZ ;  /* 0x0000000506067299 */ /* 0x000fe2000800063f */
[C---:B------:R-:W-:Y:S01]  /*4840*/  ISETP.NE.AND P2, PT, R3.reuse, RZ, PT ;  /* 0x000000ff0300720c */ /* 0x040fe20003f45270 */
[----:B------:R-:W-:Y:S01]  /*4850*/  IMAD.MOV.U32 R10, RZ, RZ, 0x1 ;  /* 0x00000001ff0a7424 */ /* 0x000fe200078e00ff */
[----:B------:R-:W-:Y:S01]  /*4860*/  ISETP.NE.OR P0, PT, R3, RZ, !P0 ;  /* 0x000000ff0300720c */ /* 0x000fe20004705670 */
[----:B------:R-:W-:Y:S01]  /*4870*/  IMAD.MOV.U32 R0, RZ, RZ, 0x1 ;  /* 0x00000001ff007424 */ /* 0x000fe200078e00ff */
[----:B------:R-:W-:Y:S01]  /*4880*/  LOP3.LUT R6, R16, 0x2, RZ, 0xfc, !PT ;  /* 0x0000000210067812 */ /* 0x000fe200078efcff */
[----:B------:R-:W-:Y:S01]  /*4890*/  IMAD.MOV.U32 R9, RZ, RZ, RZ ;  /* 0x000000ffff097224 */ /* 0x000fe200078e00ff */
[----:B------:R-:W-:Y:S01]  /*48a0*/  ULDC UR4, c[0x0][0x600] ;  /* 0x0001800000047ab9 */ /* 0x000fe20000000800 */
[----:B------:R-:W-:Y:S01]  /*48b0*/  UMOV UR7, 0x1 ;  /* 0x0000000100077882 */ /* 0x000fe20000000000 */
[----:B------:R-:W-:-:S02]  /*48c0*/  UIADD3 UR22, UR40, 0x1, URZ ;  /* 0x0000000128167890 */ /* 0x000fc4000fffe03f */
[----:B------:R-:W-:Y:S02]  /*48d0*/  UIADD3 UR14, UR4, -0x1, URZ ;  /* 0xffffffff040e7890 */ /* 0x000fe4000fffe03f */
[----:B------:R-:W-:Y:S02]  /*48e0*/  USHF.L.U32 UR16, UR7, UR5, URZ ;  /* 0x0000000507107299 */ /* 0x000fe4000800063f */
[----:B------:R-:W-:Y:S01]  /*48f0*/  ULOP3.LUT UR15, URZ, UR6, URZ, 0x33, !UPT ;  /* 0x000000063f0f7292 */ /* 0x000fe2000f8e333f */
[----:B------:R-:W-:Y:S01]  /*4900*/  ULDC.64 UR20, c[0x0][0x198] ;  /* 0x0000660000147ab9 */ /* 0x000fe20000000a00 */
[----:B0-----:R-:W-:-:S05]  /*4910*/  IMAD.U32 R7, RZ, RZ, UR8 ;  /* 0x00000008ff077e24 */ /* 0x001fca000f8e00ff */
[----:B------:R-:W-:-:S07]  /*4920*/  LEA R8, R7, 0x200, 0xa ;  /* 0x0000020007087811 */ /* 0x000fce00078e50ff */
.L_x_122:
[----:B------:R-:W-:-:S03]  /*4930*/  UMOV UR4, 0xffffffff ;  /* 0xffffffff00047882 */ /* 0x000fc60000000000 */
[----:B------:R-:W-:Y:S05]  /*4940*/  BRA.DIV UR4, `(.L_x_111) ;  /* 0x0000001604607947 */ /* 0x000fea000b800000 */
[----:B------:R-:W-:-:S13]  /*4950*/  ELECT P6, URZ, PT ;  /* 0x00000000003f782f */ /* 0x000fda00038c0000 */
.L_x_145:
[----:B------:R-:W0:Y:S01]  /*4960*/  LDC R3, c[0x0][0x28c] ;  /* 0x0000a300ff037b82 */ /* 0x000e220000000800 */
[----:B------:R-:W-:Y:S01]  /*4970*/  BSSY B1, `(.L_x_112) ;  /* 0x000003b000017945 */ /* 0x000fe20003800000 */
[----:B0-----:R-:W-:-:S13]  /*4980*/  ISETP.LT.OR P6, PT, R3, 0x1, !P6 ;  /* 0x000000010300780c */ /* 0x001fda00077c1670 */
[----:B------:R-:W-:Y:S05]  /*4990*/  @P6 BRA `(.L_x_113) ;  /* 0x0000000000e06947 */ /* 0x000fea0003800000 */
[----:B------:R-:W-:Y:S02]  /*49a0*/  IMAD R7, R19, 0x8, R7 ;  /* 0x0000000813077824 */ /* 0x000fe400078e0207 */
[----:B------:R-:W-:Y:S02]  /*49b0*/  IMAD.SHL.U32 R22, R22, 0x40, RZ ;  /* 0x0000004016167824 */ /* 0x000fe400078e00ff */
[----:B------:R-:W-:Y:S02]  /*49c0*/  IMAD.MOV.U32 R15, RZ, RZ, RZ ;  /* 0x000000ffff0f7224 */ /* 0x000fe400078e00ff */
[----:B------:R-:W-:Y:S02]  /*49d0*/  IMAD.U32 R19, RZ, RZ, UR22 ;  /* 0x00000016ff137e24 */ /* 0x000fe4000f8e00ff */
[----:B------:R-:W-:Y:S02]  /*49e0*/  IMAD.MOV.U32 R3, RZ, RZ, R0 ;  /* 0x000000ffff037224 */ /* 0x000fe400078e0000 */
[----:B------:R-:W-:-:S02]  /*49f0*/  IMAD.MOV.U32 R5, RZ, RZ, R9 ;  /* 0x000000ffff057224 */ /* 0x000fc400078e0009 */
[----:B------:R-:W-:-:S07]  /*4a00*/  IMAD.SHL.U32 R12, R7, 0x8, RZ ;  /* 0x00000008070c7824 */ /* 0x000fce00078e00ff */
.L_x_117:
[----:B------:R-:W0:Y:S01]  /*4a10*/  S2UR UR4, SR_CgaCtaId ;  /* 0x00000000000479c3 */ /* 0x000e220000008800 */
[----:B------:R-:W-:-:S07]  /*4a20*/  MOV R4, 0x400 ;  /* 0x0000040000047802 */ /* 0x000fce0000000f00 */
[----:B------:R-:W1:Y:S01]  /*4a30*/  @!P2 LDC R11, c[0x0][0x500] ;  /* 0x00014000ff0bab82 */ /* 0x000e620000000800 */
[----:B0-----:R-:W-:-:S05]  /*4a40*/  IMAD.U32 R7, RZ, RZ, UR4 ;  /* 0x00000004ff077e24 */ /* 0x001fca000f8e00ff */
[----:B------:R-:W-:Y:S02]  /*4a50*/  LEA R14, R7, R4, 0x18 ;  /* 0x00000004070e7211 */ /* 0x000fe400078ec0ff */
[----:B------:R-:W-:-:S03]  /*4a60*/  SHF.L.U32 R4, R3, 0x1f, RZ ;  /* 0x0000001f03047819 */ /* 0x000fc600000006ff */
[----:B------:R-:W-:-:S04]  /*4a70*/  IMAD R13, R5, 0x8, R14 ;  /* 0x00000008050d7824 */ /* 0x000fc800078e020e */
[----:B------:R-:W0:Y:S02]  /*4a80*/  SYNCS.PHASECHK.TRANS64.TRYWAIT P1, [R13+URZ+0x70], R4 ;  /* 0x000070040d0075a7 */ /* 0x000e24000802017f */
[----:B01----:R-:W-:Y:S05]  /*4a90*/  @!P1 BRA `(.L_x_114) ;  /* 0x00000014002c9947 */ /* 0x003fea0003800000 */
.L_x_146:
[----:B0-----:R-:W-:Y:S01]  /*4aa0*/  PRMT R4, R6, 0x9910, RZ ;  /* 0x0000991006047816 */ /* 0x001fe200000000ff */
[----:B------:R0:W-:Y:S03]  /*4ab0*/  @!P2 SYNCS.ARRIVE.TRANS64 RZ, [R13+URZ], R11 ;  /* 0x0000000b0dffa9a7 */ /* 0x0001e6000800003f */
[----:B------:R-:W-:-:S13]  /*4ac0*/  ISETP.NE.AND P1, PT, R4, 0x2, PT ;  /* 0x000000020400780c */ /* 0x000fda0003f25270 */
[----:B0-----:R-:W-:Y:S05]  /*4ad0*/  @P1 BRA `(.L_x_115) ;  /* 0x0000000000041947 */ /* 0x001fea0003800000 */
[----:B------:R-:W-:Y:S01]  /*4ae0*/  BPT.TRAP 0x1 ;  /* 0x000000040000795c */ /* 0x000fe20000300000 */
.L_x_115:
[----:B------:R-:W-:Y:S05]  /*4af0*/  @P0 BRA `(.L_x_116) ;  /* 0x0000000000040947 */ /* 0x000fea0003800000 */
[----:B------:R-:W-:Y:S01]  /*4b00*/  BPT.TRAP 0x1 ;  /* 0x000000040000795c */ /* 0x000fe20000300000 */
.L_x_116:
[C---:B------:R-:W-:Y:S01]  /*4b10*/  IMAD R4, R5.reuse, 0x2000, R8 ;  /* 0x0000200005047824 */ /* 0x040fe200078e0208 */
[----:B------:R-:W-:Y:S01]  /*4b20*/  R2UR UR8, R14 ;  /* 0x000000000e0872ca */ /* 0x000fe200000e0000 */
[----:B------:R-:W-:Y:S01]  /*4b30*/  IMAD R14, R5, 0x2000, R14 ;  /* 0x00002000050e7824 */ /* 0x000fe200078e020e */
[----:B------:R-:W-:Y:S01]  /*4b40*/  R2UR UR17, R12 ;  /* 0x000000000c1172ca */ /* 0x000fe200000e0000 */
[----:B------:R-:W-:Y:S01]  /*4b50*/  VIADD R19, R19, 0xffffffff ;  /* 0xffffffff13137836 */ /* 0x000fe20000000000 */
[----:B------:R-:W-:Y:S01]  /*4b60*/  R2UR UR5, R4 ;  /* 0x00000000040572ca */ /* 0x000fe200000e0000 */
[----:B------:R-:W-:Y:S01]  /*4b70*/  UIADD3 UR4, UP0, UR20, 0xf0, URZ ;  /* 0x000000f014047890 */ /* 0x000fe2000ff1e03f */
[----:B------:R-:W-:Y:S01]  /*4b80*/  R2UR UR11, R14 ;  /* 0x000000000e0b72ca */ /* 0x000fe200000e0000 */
[----:B------:R-:W-:Y:S01]  /*4b90*/  UIADD3 UR24, UP1, UR20, 0x1f0, URZ ;  /* 0x000001f014187890 */ /* 0x000fe2000ff3e03f */
[----:B------:R-:W-:Y:S01]  /*4ba0*/  R2UR UR9, R13 ;  /* 0x000000000d0972ca */ /* 0x000fe200000e0000 */
[----:B------:R-:W-:Y:S01]  /*4bb0*/  VIADD R5, R5, 0x1 ;  /* 0x0000000105057836 */ /* 0x000fe20000000000 */
[----:B------:R-:W-:Y:S01]  /*4bc0*/  R2UR UR10, R15 ;  /* 0x000000000f0a72ca */ /* 0x000fe200000e0000 */
[----:B------:R-:W-:Y:S01]  /*4bd0*/  UIADD3.X UR25, URZ, UR21, URZ, UP1, !UPT ;  /* 0x000000153f197290 */ /* 0x000fe20008ffe43f */
[----:B------:R-:W-:Y:S01]  /*4be0*/  R2UR UR12, R2 ;  /* 0x00000000020c72ca */ /* 0x000fe200000e0000 */
[----:B------:R-:W-:Y:S01]  /*4bf0*/  UMOV UR19, 0xff0000 ;  /* 0x00ff000000137882 */ /* 0x000fe20000000000 */
[----:B------:R-:W-:Y:S01]  /*4c00*/  R2UR UR18, R22 ;  /* 0x00000000161272ca */ /* 0x000fe200000e0000 */
[----:B------:R-:W-:Y:S01]  /*4c10*/  UMOV UR6, 0x0 ;  /* 0x0000000000067882 */ /* 0x000fe20000000000 */
[----:B------:R-:W-:Y:S01]  /*4c20*/  ISETP.GT.AND P3, PT, R19, 0x1, PT ;  /* 0x000000011300780c */ /* 0x000fe20003f64270 */
[----:B------:R-:W-:Y:S01]  /*4c30*/  UIADD3 UR8, UR8, UR5, URZ ;  /* 0x0000000508087290 */ /* 0x000fe2000fffe03f */
[----:B------:R-:W-:Y:S01]  /*4c40*/  ISETP.NE.AND P1, PT, R5, 0xe, PT ;  /* 0x0000000e0500780c */ /* 0x000fe20003f25270 */
[----:B------:R-:W-:Y:S01]  /*4c50*/  UIADD3.X UR5, URZ, UR21, URZ, UP0, !UPT ;  /* 0x000000153f057290 */ /* 0x000fe200087fe43f */
[----:B------:R-:W-:Y:S01]  /*4c60*/  VIADD R15, R15, 0x80 ;  /* 0x000000800f0f7836 */ /* 0x000fe20000000000 */
[----:B------:R-:W-:Y:S01]  /*4c70*/  UIADD3 UR13, UR11, 0x1c200, URZ ;  /* 0x0001c2000b0d7890 */ /* 0x000fe2000fffe03f */
[----:B------:R-:W-:Y:S01]  /*4c80*/  SEL R4, RZ, 0x1, P1 ;  /* 0x00000001ff047807 */ /* 0x000fe20000800000 */
[----:B------:R-:W-:Y:S01]  /*4c90*/  UMOV UR7, 0x10000000 ;  /* 0x1000000000077882 */ /* 0x000fe20000000000 */
[----:B------:R-:W-:Y:S01]  /*4ca0*/  UMOV UR11, UR17 ;  /* 0x00000011000b7c82 */ /* 0x000fe20008000000 */
[----:B------:R-:W-:-:S02]  /*4cb0*/  SEL R5, R5, RZ, P1 ;  /* 0x000000ff05057207 */ /* 0x000fc40000800000 */
[----:B------:R-:W-:Y:S01]  /*4cc0*/  LOP3.LUT R3, R3, R4, RZ, 0x3c, !PT ;  /* 0x0000000403037212 */ /* 0x000fe200078e3cff */
[----:B------:R0:W-:Y:S02]  /*4cd0*/  UTMALDG.3D.MULTICAST [UR8], [UR4], UR19, desc[UR6] ;  /* 0x00000608040073b4 */ /* 0x0001e40008011813 */
[----:B0-----:R-:W-:Y:S01]  /*4ce0*/  UMOV UR8, UR13 ;  /* 0x0000000d00087c82 */ /* 0x001fe20008000000 */
[----:B------:R-:W-:Y:S02]  /*4cf0*/  UMOV UR11, UR18 ;  /* 0x00000012000b7c82 */ /* 0x000fe40008000000 */
[----:B------:R0:W-:Y:S02]  /*4d00*/  UTMALDG.3D [UR8], [UR24], desc[UR6] ;  /* 0x00000608180075b4 */ /* 0x0001e40008011000 */
[----:B0-----:R-:W-:Y:S05]  /*4d10*/  @P3 BRA `(.L_x_117) ;  /* 0xfffffffc003c3947 */ /* 0x001fea000383ffff */
.L_x_113:
[----:B------:R-:W-:Y:S05]  /*4d20*/  BSYNC B1 ;  /* 0x0000000000017941 */ /* 0x000fea0003800000 */
.L_x_112:
[----:B------:R-:W2:Y:S01]  /*4d30*/  LDL.64 R20, [R1] ;  /* 0x0000000001147983 */ /* 0x000ea20000100a00 */
[----:B------:R-:W-:Y:S01]  /*4d40*/  LOP3.LUT P4, RZ, R10, 0xff, RZ, 0xc0, !PT ;  /* 0x000000ff0aff7812 */ /* 0x000fe2000788c0ff */
[----:B------:R-:W-:Y:S01]  /*4d50*/  VIADD R4, R9, UR40 ;  /* 0x0000002809047c36 */ /* 0x000fe20008000000 */
[----:B------:R-:W-:Y:S01]  /*4d60*/  ULDC.64 UR4, c[0x0][0x650] ;  /* 0x0001940000047ab9 */ /* 0x000fe20000000a00 */
[----:B------:R-:W-:Y:S01]  /*4d70*/  IMAD.U32 R5, RZ, RZ, UR40 ;  /* 0x00000028ff057e24 */ /* 0x000fe2000f8e00ff */
[----:B------:R-:W-:Y:S01]  /*4d80*/  UISETP.GE.U32.AND UP0, UPT, UR40, 0xe, UPT ;  /* 0x0000000e2800788c */ /* 0x000fe2000bf06070 */
[----:B------:R-:W-:Y:S01]  /*4d90*/  BSSY B1, `(.L_x_118) ;  /* 0x0000071000017945 */ /* 0x000fe20003800000 */
[----:B------:R-:W-:Y:S01]  /*4da0*/  SHF.R.U32.HI R2, RZ, 0x1, R4 ;  /* 0x00000001ff027819 */ /* 0x000fe20000011604 */
[----:B------:R-:W-:Y:S01]  /*4db0*/  IMAD.MOV.U32 R19, RZ, RZ, -0x1 ;  /* 0xffffffffff137424 */ /* 0x000fe200078e00ff */
[----:B------:R-:W-:Y:S01]  /*4dc0*/  ISETP.GT.U32.AND P1, PT, R4, 0xd, PT ;  /* 0x0000000d0400780c */ /* 0x000fe20003f24070 */
[----:B------:R-:W-:Y:S01]  /*4dd0*/  IMAD.MOV.U32 R22, RZ, RZ, -0x1 ;  /* 0xffffffffff167424 */ /* 0x000fe200078e00ff */
[----:B------:R-:W-:Y:S01]  /*4de0*/  PLOP3.LUT P3, PT, PT, PT, UP0, 0x80, 0x0 ;  /* 0x000000000000781c */ /* 0x000fe20003f6f008 */
[----:B------:R-:W-:Y:S01]  /*4df0*/  IMAD.WIDE.U32 R2, R2, -0x6db6db6d, RZ ;  /* 0x9249249302027825 */ /* 0x000fe200078e00ff */
[----:B------:R-:W-:Y:S01]  /*4e00*/  ISETP.LT.U32.AND P1, PT, R5, 0xe, P1 ;  /* 0x0000000e0500780c */ /* 0x000fe20000f21070 */
[----:B------:R-:W0:Y:S01]  /*4e10*/  @P4 S2R R7, SR_CgaCtaId ;  /* 0x0000000000074919 */ /* 0x000e220000008800 */
[----:B------:R-:W-:Y:S01]  /*4e20*/  @P4 MOV R10, 0x400 ;  /* 0x00000400000a4802 */ /* 0x000fe20000000f00 */
[----:B------:R-:W-:Y:S01]  /*4e30*/  IMAD.MOV.U32 R2, RZ, RZ, -0x1 ;  /* 0xffffffffff027424 */ /* 0x000fe200078e00ff */
[----:B------:R-:W-:-:S02]  /*4e40*/  SHF.R.U32.HI R5, RZ, 0x2, R3 ;  /* 0x00000002ff057819 */ /* 0x000fc40000011603 */
[----:B------:R-:W-:-:S03]  /*4e50*/  SEL R3, RZ, 0x1, !P1 ;  /* 0x00000001ff037807 */ /* 0x000fc60004800000 */
[----:B------:R-:W-:Y:S01]  /*4e60*/  IMAD R9, R5, -0xe, R4 ;  /* 0xfffffff205097824 */ /* 0x000fe200078e0204 */
[----:B------:R-:W-:Y:S02]  /*4e70*/  LOP3.LUT R0, R0, R3, RZ, 0x3c, !PT ;  /* 0x0000000300007212 */ /* 0x000fe400078e3cff */
[----:B------:R-:W-:Y:S02]  /*4e80*/  PRMT R3, RZ, 0x7610, R3 ;  /* 0x00007610ff037816 */ /* 0x000fe40000000003 */
[----:B------:R-:W-:Y:S02]  /*4e90*/  @P3 LOP3.LUT R0, R0, 0x1, R5, 0x78, !PT ;  /* 0x0000000100003812 */ /* 0x000fe400078e7805 */
[----:B0-----:R-:W-:-:S04]  /*4ea0*/  @P4 LEA R10, R7, R10, 0x18 ;  /* 0x0000000a070a4211 */ /* 0x001fc800078ec0ff */
[----:B------:R0:W-:Y:S02]  /*4eb0*/  @P4 SYNCS.ARRIVE.TRANS64.A1T0 RZ, [R10+URZ+0x118], RZ ;  /* 0x000118ff0aff49a7 */ /* 0x0001e4000810003f */
[----:B0-----:R-:W-:Y:S02]  /*4ec0*/  PRMT R10, RZ, 0x7610, R10 ;  /* 0x00007610ff0a7816 */ /* 0x001fe4000000000a */
[----:B--2---:R-:W-:-:S04]  /*4ed0*/  IADD3 R18, P4, R18, R20, RZ ;  /* 0x0000001412127210 */ /* 0x004fc80007f9e0ff */
[----:B------:R-:W-:Y:S01]  /*4ee0*/  ISETP.GE.U32.AND P1, PT, R18, UR4, PT ;  /* 0x0000000412007c0c */ /* 0x000fe2000bf26070 */
[----:B------:R-:W-:-:S05]  /*4ef0*/  IMAD.X R17, R17, 0x1, R23, P4 ;  /* 0x0000000111117824 */ /* 0x000fca00020e0617 */
[----:B------:R-:W-:-:S13]  /*4f00*/  ISETP.GE.U32.AND.EX P1, PT, R17, UR5, PT, P1 ;  /* 0x0000000511007c0c */ /* 0x000fda000bf26110 */
[----:B------:R-:W-:Y:S05]  /*4f10*/  @P1 BRA `(.L_x_119) ;  /* 0x0000000400601947 */ /* 0x000fea0003800000 */
[----:B------:R-:W0:Y:S01]  /*4f20*/  S2R R12, SR_CTAID.X ;  /* 0x00000000000c7919 */ /* 0x000e220000002500 */
[----:B------:R-:W-:Y:S01]  /*4f30*/  ULDC.64 UR4, c[0x0][0x628] ;  /* 0x00018a0000047ab9 */ /* 0x000fe20000000a00 */
[----:B------:R-:W-:Y:S01]  /*4f40*/  ULDC UR7, c[0x0][0x630] ;  /* 0x00018c0000077ab9 */ /* 0x000fe20000000800 */
[----:B------:R-:W-:Y:S01]  /*4f50*/  ISETP.NE.U32.AND P1, PT, RZ, UR4, PT ;  /* 0x00000004ff007c0c */ /* 0x000fe2000bf25070 */
[----:B------:R-:W1:Y:S01]  /*4f60*/  S2R R13, SR_CTAID.Y ;  /* 0x00000000000d7919 */ /* 0x000e620000002600 */
[----:B------:R-:W-:Y:S01]  /*4f70*/  ULDC UR8, c[0x0][0x150] ;  /* 0x0000540000087ab9 */ /* 0x000fe20000000800 */
[----:B------:R-:W-:Y:S01]  /*4f80*/  IMAD.MOV.U32 R2, RZ, RZ, R18 ;  /* 0x000000ffff027224 */ /* 0x000fe200078e0012 */
[----:B------:R-:W-:Y:S01]  /*4f90*/  ISETP.NE.AND.EX P1, PT, RZ, UR5, PT, P1 ;  /* 0x00000005ff007c0c */ /* 0x000fe2000bf25310 */
[----:B------:R-:W-:Y:S01]  /*4fa0*/  IMAD.MOV.U32 R3, RZ, RZ, R17 ;  /* 0x000000ffff037224 */ /* 0x000fe200078e0011 */
[----:B0-----:R-:W-:-:S11]  /*4fb0*/  I2FP.F32.U32 R14, R12 ;  /* 0x0000000c000e7245 */ /* 0x001fd60000201000 */
[----:B------:R-:W-:Y:S05]  /*4fc0*/  @!P1 BRA `(.L_x_120) ;  /* 0x0000000000289947 */ /* 0x000fea0003800000 */
[----:B------:R-:W-:Y:S02]  /*4fd0*/  ULDC UR6, c[0x0][0x634] ;  /* 0x00018d0000067ab9 */ /* 0x000fe40000000800 */
[----:B------:R-:W-:-:S05]  /*4fe0*/  IADD3 R3, P1, R18, UR6, RZ ;  /* 0x0000000612037c10 */ /* 0x000fca000ff3e0ff */
[----:B------:R-:W-:-:S04]  /*4ff0*/  IMAD.X R11, RZ, RZ, R17, P1 ;  /* 0x000000ffff0b7224 */ /* 0x000fc800008e0611 */
[----:B------:R-:W-:-:S04]  /*5000*/  IMAD.WIDE.U32 R4, R11, UR4, RZ ;  /* 0x000000040b047c25 */ /* 0x000fc8000f8e00ff */
[----:B------:R-:W-:-:S04]  /*5010*/  IMAD.WIDE.U32 R4, P1, R3, UR5, R4 ;  /* 0x0000000503047c25 */ /* 0x000fc8000f820004 */
[----:B------:R-:W-:-:S04]  /*5020*/  IMAD.WIDE.U32 R2, R3, UR4, RZ ;  /* 0x0000000403027c25 */ /* 0x000fc8000f8e00ff */
[----:B------:R-:W-:Y:S01]  /*5030*/  IMAD.MOV.U32 R2, RZ, RZ, R5 ;  /* 0x000000ffff027224 */ /* 0x000fe200078e0005 */
[----:B------:R-:W-:Y:S01]  /*5040*/  IADD3 RZ, P3, R3, R4, RZ ;  /* 0x0000000403ff7210 */ /* 0x000fe20007f7e0ff */
[----:B------:R-:W-:-:S04]  /*5050*/  IMAD.X R3, RZ, RZ, RZ, P1 ;  /* 0x000000ffff037224 */ /* 0x000fc800008e06ff */
[----:B------:R-:W-:-:S08]  /*5060*/  IMAD.WIDE.U32.X R2, R11, UR5, R2, P3 ;  /* 0x000000050b027c25 */ /* 0x000fd000098e0402 */
.L_x_120:
[----:B------:R-:W0:Y:S01]  /*5070*/  LDC R21, c[0x0][0x65c] ;  /* 0x00019700ff157b82 */ /* 0x000e220000000800 */
[--C-:B------:R-:W-:Y:S01]  /*5080*/  SHF.R.U64 R11, R2, UR7, R3.reuse ;  /* 0x00000007020b7c19 */ /* 0x100fe20008001203 */
[----:B------:R-:W-:Y:S01]  /*5090*/  FMUL R14, R14, UR8 ;  /* 0x000000080e0e7c20 */ /* 0x000fe20008400000 */
[----:B------:R-:W-:Y:S01]  /*50a0*/  SHF.R.U32.HI R2, RZ, UR7, R3 ;  /* 0x00000007ff027c19 */ /* 0x000fe20008011603 */
[----:B------:R-:W-:Y:S01]  /*50b0*/  ULDC UR6, c[0x0][0x154] ;  /* 0x0000550000067ab9 */ /* 0x000fe20000000800 */
[----:B------:R-:W-:Y:S01]  /*50c0*/  IADD3 R15, P1, RZ, -R11, RZ ;  /* 0x8000000bff0f7210 */ /* 0x000fe20007f3e0ff */
[----:B------:R-:W-:Y:S01]  /*50d0*/  ULDC.64 UR4, c[0x0][0x620] ;  /* 0x0001880000047ab9 */ /* 0x000fe20000000a00 */
[----:B-1----:R-:W-:Y:S01]  /*50e0*/  I2FP.F32.U32 R3, R13 ;  /* 0x0000000d00037245 */ /* 0x002fe20000201000 */
[----:B------:R-:W1:Y:S01]  /*50f0*/  LDC R19, c[0x0][0x144] ;  /* 0x00005100ff137b82 */ /* 0x000e620000000800 */
[----:B------:R-:W2:Y:S01]  /*5100*/  F2I.U32.TRUNC.NTZ R14, R14 ;  /* 0x0000000e000e7305 */ /* 0x000ea2000020f000 */
[----:B------:R-:W-:-:S02]  /*5110*/  IMAD.X R2, RZ, RZ, ~R2, P1 ;  /* 0x000000ffff027224 */ /* 0x000fc400008e0e02 */
[----:B------:R-:W-:Y:S01]  /*5120*/  FMUL R4, R3, UR6 ;  /* 0x0000000603047c20 */ /* 0x000fe20008400000 */
[----:B------:R-:W-:Y:S01]  /*5130*/  IMAD.MOV.U32 R3, RZ, RZ, R17 ;  /* 0x000000ffff037224 */ /* 0x000fe200078e0011 */
[----:B------:R-:W-:Y:S01]  /*5140*/  ULDC.64 UR6, c[0x0][0x640] ;  /* 0x0001900000067ab9 */ /* 0x000fe20000000a00 */
[----:B------:R-:W-:Y:S01]  /*5150*/  IMAD R2, R2, UR4, RZ ;  /* 0x0000000402027c24 */ /* 0x000fe2000f8e02ff */
[----:B------:R-:W4:Y:S01]  /*5160*/  LDC R20, c[0x0][0x148] ;  /* 0x00005200ff147b82 */ /* 0x000f220000000800 */
[----:B------:R-:W-:Y:S01]  /*5170*/  ISETP.NE.U32.AND P1, PT, RZ, UR6, PT ;  /* 0x00000006ff007c0c */ /* 0x000fe2000bf25070 */
[----:B------:R-:W3:Y:S01]  /*5180*/  F2I.U32.TRUNC.NTZ R4, R4 ;  /* 0x0000000400047305 */ /* 0x000ee2000020f000 */
[----:B------:R-:W-:Y:S02]  /*5190*/  IMAD R5, R15, UR5, R2 ;  /* 0x000000050f057c24 */ /* 0x000fe4000f8e0202 */
[----:B------:R-:W-:Y:S01]  /*51a0*/  IMAD.MOV.U32 R2, RZ, RZ, R18 ;  /* 0x000000ffff027224 */ /* 0x000fe200078e0012 */
[----:B------:R-:W-:-:S02]  /*51b0*/  ISETP.NE.AND.EX P1, PT, RZ, UR7, PT, P1 ;  /* 0x00000007ff007c0c */ /* 0x000fc4000bf25310 */
[----:B0-----:R-:W-:Y:S01]  /*51c0*/  ISETP.NE.AND P4, PT, R21, 0x1, PT ;  /* 0x000000011500780c */ /* 0x001fe20003f85270 */
[----:B------:R-:W-:Y:S01]  /*51d0*/  IMAD.WIDE.U32 R2, R15, UR4, R2 ;  /* 0x000000040f027c25 */ /* 0x000fe2000f8e0002 */
[----:B------:R-:W-:-:S03]  /*51e0*/  ULDC UR4, c[0x0][0x618] ;  /* 0x0001860000047ab9 */ /* 0x000fc60000000800 */
[----:B--2---:R-:W-:Y:S02]  /*51f0*/  IMAD.MOV R14, RZ, RZ, -R14 ;  /* 0x000000ffff0e7224 */ /* 0x004fe400078e0a0e */
[----:B------:R-:W-:Y:S02]  /*5200*/  IMAD.IADD R3, R3, 0x1, R5 ;  /* 0x0000000103037824 */ /* 0x000fe400078e0205 */
[----:B-1----:R-:W-:-:S03]  /*5210*/  IMAD R12, R19, R14, R12 ;  /* 0x0000000e130c7224 */ /* 0x002fc600078e020c */
[--C-:B------:R-:W-:Y:S01]  /*5220*/  SHF.R.U64 R14, R2, UR4, R3.reuse ;  /* 0x00000004020e7c19 */ /* 0x100fe20008001203 */
[----:B---3--:R-:W-:Y:S01]  /*5230*/  IMAD.MOV R2, RZ, RZ, -R4 ;  /* 0x000000ffff027224 */ /* 0x008fe200078e0a04 */
[----:B------:R-:W-:Y:S01]  /*5240*/  SHF.R.U32.HI R3, RZ, UR4, R3 ;  /* 0x00000004ff037c19 */ /* 0x000fe20008011603 */
[----:B------:R-:W-:Y:S02]  /*5250*/  ULDC UR4, c[0x0][0x608] ;  /* 0x0001820000047ab9 */ /* 0x000fe40000000800 */
[----:B----4-:R-:W-:Y:S01]  /*5260*/  @P4 IMAD R12, R20, R2, R13 ;  /* 0x00000002140c4224 */ /* 0x010fe200078e020d */
[--C-:B------:R-:W-:Y:S02]  /*5270*/  SHF.R.U64 R19, R14, UR4, R3.reuse ;  /* 0x000000040e137c19 */ /* 0x100fe40008001203 */
[----:B------:R-:W-:Y:S01]  /*5280*/  SHF.R.U32.HI R2, RZ, UR4, R3 ;  /* 0x00000004ff027c19 */ /* 0x000fe20008011603 */
[----:B------:R-:W-:-:S03]  /*5290*/  ULDC UR4, c[0x0][0x658] ;  /* 0x0001960000047ab9 */ /* 0x000fc60000000800 */
[--C-:B------:R-:W-:Y:S02]  /*52a0*/  SHF.R.U64 R13, R19, UR4, R2.reuse ;  /* 0x00000004130d7c19 */ /* 0x100fe40008001202 */
[----:B------:R-:W-:-:S03]  /*52b0*/  SHF.R.U32.HI R2, RZ, UR4, R2 ;  /* 0x00000004ff027c19 */ /* 0x000fc60008011602 */
[----:B------:R-:W-:Y:S02]  /*52c0*/  IMAD.MOV.U32 R4, RZ, RZ, R13 ;  /* 0x000000ffff047224 */ /* 0x000fe400078e000d */
[----:B------:R-:W-:Y:S01]  /*52d0*/  IMAD.MOV.U32 R3, RZ, RZ, R2 ;  /* 0x000000ffff037224 */ /* 0x000fe200078e0002 */
[----:B------:R-:W-:Y:S06]  /*52e0*/  @!P1 BRA `(.L_x_121) ;  /* 0x00000000002c9947 */ /* 0x000fec0003800000 */
        /* <DEDUP_REMOVED lines=9> */
[----:B------:R-:W-:-:S04]  /*5380*/  IMAD.WIDE.U32.X R2, R15, UR7, R2, P3 ;  /* 0x000000070f027c25 */ /* 0x000fc800098e0402 */
[----:B------:R-:W-:-:S07]  /*5390*/  IMAD.MOV.U32 R4, RZ, RZ, R2 ;  /* 0x000000ffff047224 */ /* 0x000fce00078e0002 */
.L_x_121:
[----:B------:R-:W-:Y:S01]  /*53a0*/  ULDC UR4, c[0x0][0x648] ;  /* 0x0001920000047ab9 */ /* 0x000fe20000000800 */
[----:B------:R-:W-:Y:S01]  /*53b0*/  LOP3.LUT R2, R19, UR15, RZ, 0xc0, !PT ;  /* 0x0000000f13027c12 */ /* 0x000fe2000f8ec0ff */
[----:B------:R-:W-:Y:S01]  /*53c0*/  ULDC UR5, c[0x0][0x610] ;  /* 0x0001840000057ab9 */ /* 0x000fe20000000800 */
[----:B------:R-:W-:Y:S01]  /*53d0*/  SHF.R.U64 R3, R4, UR4, R3 ;  /* 0x0000000404037c19 */ /* 0x000fe20008001203 */
[----:B------:R-:W-:Y:S01]  /*53e0*/  ULDC UR4, c[0x0][0x638] ;  /* 0x00018e0000047ab9 */ /* 0x000fe20000000800 */
[----:B------:R-:W-:-:S03]  /*53f0*/  LOP3.LUT R14, R14, UR14, RZ, 0xc0, !PT ;  /* 0x0000000e0e0e7c12 */ /* 0x000fc6000f8ec0ff */
[----:B------:R-:W-:Y:S02]  /*5400*/  IMAD.MOV R4, RZ, RZ, -R3 ;  /* 0x000000ffff047224 */ /* 0x000fe400078e0a03 */
[----:B------:R-:W-:Y:S02]  /*5410*/  IMAD R3, R3, UR16, R2 ;  /* 0x0000001003037c24 */ /* 0x000fe4000f8e0202 */
[----:B------:R-:W-:Y:S01]  /*5420*/  IMAD R13, R4, UR4, R13 ;  /* 0x00000004040d7c24 */ /* 0x000fe2000f8e020d */
[----:B------:R-:W-:Y:S01]  /*5430*/  ULDC UR4, c[0x0][0x600] ;  /* 0x0001800000047ab9 */ /* 0x000fe20000000800 */
[----:B------:R-:W-:Y:S02]  /*5440*/  IMAD R12, R3, UR5, R12 ;  /* 0x00000005030c7c24 */ /* 0x000fe4000f8e020c */
[----:B------:R-:W-:Y:S02]  /*5450*/  IMAD R13, R13, UR4, R14 ;  /* 0x000000040d0d7c24 */ /* 0x000fe4000f8e020e */
[----:B------:R-:W-:-:S02]  /*5460*/  IMAD.MOV.U32 R3, RZ, RZ, 0x1 ;  /* 0x00000001ff037424 */ /* 0x000fc400078e00ff */
[----:B------:R-:W-:Y:S01]  /*5470*/  IMAD.MOV.U32 R2, RZ, RZ, R11 ;  /* 0x000000ffff027224 */ /* 0x000fe200078e000b */
[----:B------:R-:W-:Y:S02]  /*5480*/  SEL R22, R13, R12, !P4 ;  /* 0x0000000c0d167207 */ /* 0x000fe40006000000 */
[----:B------:R-:W-:-:S07]  /*5490*/  SEL R19, R12, R13, !P4 ;  /* 0x0000000d0c137207 */ /* 0x000fce0006000000 */
.L_x_119:
[----:B------:R-:W-:Y:S05]  /*54a0*/  BSYNC B1 ;  /* 0x0000000000017941 */ /* 0x000fea0003800000 */
.L_x_118:
[----:B------:R-:W-:-:S13]  /*54b0*/  LOP3.LUT P1, RZ, R3, 0xff, RZ, 0xc0, !PT ;  /* 0x000000ff03ff7812 */ /* 0x000fda000782c0ff */
[----:B------:R-:W-:Y:S05]  /*54c0*/  @P1 BRA `(.L_x_122) ;  /* 0xfffffff400181947 */ /* 0x000fea000383ffff */
[----:B------:R-:W-:Y:S05]  /*54d0*/  BSYNC B0 ;  /* 0x0000000000007941 */ /* 0x000fea0003800000 */
.L_x_110:
[----:B------:R-:W-:-:S03]  /*54e0*/  UMOV UR4, 0xffffffff ;  /* 0xffffffff00047882 */ /* 0x000fc60000000000 */
[----:B------:R-:W-:Y:S05]  /*54f0*/  BRA.DIV UR4, `(.L_x_123) ;  /* 0x0000000a04a87947 */ /* 0x000fea000b800000 */
[----:B------:R-:W-:-:S13]  /*5500*/  ELECT P6, URZ, PT ;  /* 0x00000000003f782f */ /* 0x000fda00038c0000 */
.L_x_149:
[----:B------:R-:W-:Y:S04]  /*5510*/  BSSY B0, `(.L_x_124) ;  /* 0x0000085000007945 */ /* 0x000fe80003800000 */
[----:B------:R-:W-:Y:S05]  /*5520*/  @!P6 BRA `(.L_x_125) ;  /* 0x00000008000ce947 */ /* 0x000fea0003800000 */
[----:B------:R-:W-:-:S04]  /*5530*/  LOP3.LUT R16, R16, 0x2, RZ, 0xfc, !PT ;  /* 0x0000000210107812 */ /* 0x000fc800078efcff */
[----:B------:R-:W-:-:S13]  /*5540*/  ISETP.NE.AND P0, PT, R16, 0x3, PT ;  /* 0x000000031000780c */ /* 0x000fda0003f05270 */
[----:B------:R-:W-:Y:S05]  /*5550*/  @!P0 BRA `(.L_x_126) ;  /* 0x0000000000048947 */ /* 0x000fea0003800000 */
[----:B------:R-:W-:Y:S01]  /*5560*/  BPT.TRAP 0x1 ;  /* 0x000000040000795c */ /* 0x000fe20000300000 */
.L_x_126:
[----:B------:R-:W0:Y:S01]  /*5570*/  S2R R3, SR_CgaCtaId ;  /* 0x0000000000037919 */ /* 0x000e220000008800 */
[----:B------:R-:W-:Y:S02]  /*5580*/  MOV R2, 0x400 ;  /* 0x0000040000027802 */ /* 0x000fe40000000f00 */
[----:B------:R-:W-:Y:S02]  /*5590*/  SHF.L.U32 R4, R0, 0x1f, RZ ;  /* 0x0000001f00047819 */ /* 0x000fe400000006ff */
[----:B0-----:R-:W-:-:S05]  /*55a0*/  LEA R2, R3, R2, 0x18 ;  /* 0x0000000203027211 */ /* 0x001fca00078ec0ff */
[----:B------:R-:W-:-:S04]  /*55b0*/  VIADD R2, R2, 0x70 ;  /* 0x0000007002027836 */ /* 0x000fc80000000000 */
[C---:B------:R-:W-:Y:S02]  /*55c0*/  IMAD R7, R9.reuse, 0x8, R2 ;  /* 0x0000000809077824 */ /* 0x040fe400078e0202 */
[----:B------:R-:W-:Y:S02]  /*55d0*/  VIADD R9, R9, 0x1 ;  /* 0x0000000109097836 */ /* 0x000fe40000000000 */
[----:B------:R-:W0:Y:S03]  /*55e0*/  SYNCS.PHASECHK.TRANS64.TRYWAIT P0, [R7+URZ], R4 ;  /* 0x00000004070075a7 */ /* 0x000e26000800017f */
[----:B------:R-:W-:-:S04]  /*55f0*/  ISETP.NE.AND P1, PT, R9, 0xe, PT ;  /* 0x0000000e0900780c */ /* 0x000fc80003f25270 */
[----:B------:R-:W-:Y:S02]  /*5600*/  SEL R3, RZ, 0x1, P1 ;  /* 0x00000001ff037807 */ /* 0x000fe40000800000 */
[----:B------:R-:W-:Y:S02]  /*5610*/  SEL R9, R9, RZ, P1 ;  /* 0x000000ff09097207 */ /* 0x000fe40000800000 */
[----:B------:R-:W-:-:S03]  /*5620*/  LOP3.LUT R6, R0, R3, RZ, 0x3c, !PT ;  /* 0x0000000300067212 */ /* 0x000fc600078e3cff */
[----:B------:R-:W-:Y:S01]  /*5630*/  IMAD R8, R9, 0x8, R2 ;  /* 0x0000000809087824 */ /* 0x000fe200078e0202 */
[----:B------:R-:W-:Y:S01]  /*5640*/  SHF.L.U32 R5, R6, 0x1f, RZ ;  /* 0x0000001f06057819 */ /* 0x000fe200000006ff */
[----:B0-----:R-:W-:Y:S06]  /*5650*/  @!P0 BRA `(.L_x_127) ;  /* 0x0000000800708947 */ /* 0x001fec0003800000 */
.L_x_150:
[----:B------:R-:W1:Y:S01]  /*5660*/  SYNCS.PHASECHK.TRANS64.TRYWAIT P0, [R8+URZ], R5 ;  /* 0x00000005080075a7 */ /* 0x000e62000800017f */
[----:B------:R-:W-:-:S05]  /*5670*/  VIADD R0, R9, 0x1 ;  /* 0x0000000109007836 */ /* 0x000fca0000000000 */
[----:B------:R-:W-:-:S04]  /*5680*/  ISETP.NE.AND P1, PT, R0, 0xe, PT ;  /* 0x0000000e0000780c */ /* 0x000fc80003f25270 */
[----:B------:R-:W-:Y:S02]  /*5690*/  SEL R3, RZ, 0x1, P1 ;  /* 0x00000001ff037807 */ /* 0x000fe40000800000 */
[----:B0-----:R-:W-:Y:S02]  /*56a0*/  SEL R7, R0, RZ, P1 ;  /* 0x000000ff00077207 */ /* 0x001fe40000800000 */
[----:B------:R-:W-:-:S03]  /*56b0*/  LOP3.LUT R6, R6, R3, RZ, 0x3c, !PT ;  /* 0x0000000306067212 */ /* 0x000fc600078e3cff */
[----:B------:R-:W-:Y:S01]  /*56c0*/  IMAD R9, R7, 0x8, R2 ;  /* 0x0000000807097824 */ /* 0x000fe200078e0202 */
[----:B------:R-:W-:Y:S01]  /*56d0*/  SHF.L.U32 R4, R6, 0x1f, RZ ;  /* 0x0000001f06047819 */ /* 0x000fe200000006ff */
[----:B-1----:R-:W-:Y:S06]  /*56e0*/  @!P0 BRA `(.L_x_128) ;  /* 0x0000000800608947 */ /* 0x002fec0003800000 */
.L_x_151:
[----:B------:R-:W1:Y:S01]  /*56f0*/  SYNCS.PHASECHK.TRANS64.TRYWAIT P0, [R9+URZ], R4 ;  /* 0x00000004090075a7 */ /* 0x000e62000800017f */
[----:B------:R-:W-:-:S05]  /*5700*/  VIADD R0, R7, 0x1 ;  /* 0x0000000107007836 */ /* 0x000fca0000000000 */
[----:B------:R-:W-:-:S04]  /*5710*/  ISETP.NE.AND P1, PT, R0, 0xe, PT ;  /* 0x0000000e0000780c */ /* 0x000fc80003f25270 */
[----:B------:R-:W-:Y:S02]  /*5720*/  SEL R3, RZ, 0x1, P1 ;  /* 0x00000001ff037807 */ /* 0x000fe40000800000 */
[----:B------:R-:W-:Y:S02]  /*5730*/  SEL R7, R0, RZ, P1 ;  /* 0x000000ff00077207 */ /* 0x000fe40000800000 */
[----:B------:R-:W-:-:S03]  /*5740*/  LOP3.LUT R6, R6, R3, RZ, 0x3c, !PT ;  /* 0x0000000306067212 */ /* 0x000fc600078e3cff */
[----:B0-----:R-:W-:Y:S01]  /*5750*/  IMAD R8, R7, 0x8, R2 ;  /* 0x0000000807087824 */ /* 0x001fe200078e0202 */
[----:B------:R-:W-:Y:S01]  /*5760*/  SHF.L.U32 R5, R6, 0x1f, RZ ;  /* 0x0000001f06057819 */ /* 0x000fe200000006ff */
[----:B-1----:R-:W-:Y:S06]  /*5770*/  @!P0 BRA `(.L_x_129) ;  /* 0x0000000800508947 */ /* 0x002fec0003800000 */
.L_x_152:
        /* <DEDUP_REMOVED lines=9> */
.L_x_153:
        /* <DEDUP_REMOVED lines=9> */
.L_x_154:
        /* <DEDUP_REMOVED lines=9> */
.L_x_155:
        /* <DEDUP_REMOVED lines=9> */
.L_x_156:
        /* <DEDUP_REMOVED lines=9> */
.L_x_157:
        /* <DEDUP_REMOVED lines=9> */
.L_x_158:
        /* <DEDUP_REMOVED lines=9> */
.L_x_159:
        /* <DEDUP_REMOVED lines=9> */
.L_x_160:
[----:B------:R-:W1:Y:S01]  /*5c00*/  SYNCS.PHASECHK.TRANS64.TRYWAIT P0, [R8+URZ], R5 ;  /* 0x00000005080075a7 */ /* 0x000e62000800017f */
[----:B------:R-:W-:-:S05]  /*5c10*/  VIADD R0, R7, 0x1 ;  /* 0x0000000107007836 */ /* 0x000fca0000000000 */
[----:B------:R-:W-:-:S04]  /*5c20*/  ISETP.NE.AND P1, PT, R0, 0xe, PT ;  /* 0x0000000e0000780c */ /* 0x000fc80003f25270 */
[----:B------:R-:W-:Y:S02]  /*5c30*/  SEL R3, RZ, 0x1, P1 ;  /* 0x00000001ff037807 */ /* 0x000fe40000800000 */
[----:B------:R-:W-:Y:S02]  /*5c40*/  SEL R7, R0, RZ, P1 ;  /* 0x000000ff00077207 */ /* 0x000fe40000800000 */
[----:B0-----:R-:W-:-:S03]  /*5c50*/  LOP3.LUT R9, R6, R3, RZ, 0x3c, !PT ;  /* 0x0000000306097212 */ /* 0x001fc600078e3cff */
[----:B------:R-:W-:Y:S01]  /*5c60*/  IMAD R11, R7, 0x8, R2 ;  /* 0x00000008070b7824 */ /* 0x000fe200078e0202 */
[----:B------:R-:W-:Y:S01]  /*5c70*/  SHF.L.U32 R6, R9, 0x1f, RZ ;  /* 0x0000001f09067819 */ /* 0x000fe200000006ff */
[----:B-1----:R-:W-:Y:S06]  /*5c80*/  @!P0 BRA `(.L_x_138) ;  /* 0x0000000400c08947 */ /* 0x002fec0003800000 */
.L_x_161:
[----:B------:R-:W1:Y:S01]  /*5c90*/  SYNCS.PHASECHK.TRANS64.TRYWAIT P0, [R11+URZ], R6 ;  /* 0x000000060b0075a7 */ /* 0x000e62000800017f */
[----:B------:R-:W-:-:S05]  /*5ca0*/  VIADD R0, R7, 0x1 ;  /* 0x0000000107007836 */ /* 0x000fca0000000000 */
[----:B------:R-:W-:-:S04]  /*5cb0*/  ISETP.NE.AND P1, PT, R0, 0xe, PT ;  /* 0x0000000e0000780c */ /* 0x000fc80003f25270 */
[----:B------:R-:W-:Y:S02]  /*5cc0*/  SEL R4, RZ, 0x1, P1 ;  /* 0x00000001ff047807 */ /* 0x000fe40000800000 */
[----:B------:R-:W-:Y:S02]  /*5cd0*/  SEL R3, R0, RZ, P1 ;  /* 0x000000ff00037207 */ /* 0x000fe40000800000 */
[----:B------:R-:W-:Y:S01]  /*5ce0*/  LOP3.LUT R0, R9, R4, RZ, 0x3c, !PT ;  /* 0x0000000409007212 */ /* 0x000fe200078e3cff */
[----:B-1----:R-:W-:Y:S06]  /*5cf0*/  @!P0 BRA `(.L_x_139) ;  /* 0x0000000400b88947 */ /* 0x002fec0003800000 */
.L_x_162:
[----:B------:R-:W-:Y:S01]  /*5d00*/  IMAD R3, R3, 0x8, R2 ;  /* 0x0000000803037824 */ /* 0x000fe200078e0202 */
[----:B------:R-:W-:-:S07]  /*5d10*/  SHF.L.U32 R0, R0, 0x1f, RZ ;  /* 0x0000001f00007819 */ /* 0x000fce00000006ff */
.L_x_140:
[----:B--2---:R2:W4:Y:S02]  /*5d20*/  SYNCS.PHASECHK.TRANS64.TRYWAIT P0, [R3+URZ], R0 ;  /* 0x00000000030075a7 */ /* 0x004524000800017f */
[----:B----4-:R-:W-:Y:S05]  /*5d30*/  @!P0 NANOSLEEP.SYNCS 0x989680 ;  /* 0x009896800000895d */ /* 0x010fea0003900000 */
[----:B------:R-:W4:Y:S02]  /*5d40*/  @!P0 SYNCS.PHASECHK.TRANS64 P0, [R3+URZ], R0 ;  /* 0x00000000030085a7 */ /* 0x000f24000800007f */
[----:B----4-:R-:W-:Y:S05]  /*5d50*/  @!P0 BRA `(.L_x_140) ;  /* 0xfffffffc00f08947 */ /* 0x010fea000383ffff */
.L_x_125:
[----:B------:R-:W-:Y:S05]  /*5d60*/  BSYNC B0 ;  /* 0x0000000000007941 */ /* 0x000fea0003800000 */
.L_x_124:
[----:B------:R-:W-:Y:S05]  /*5d70*/  EXIT ;  /* 0x000000000000794d */ /* 0x000fea0003800000 */
.L_x_20:
[----:B-1----:R1:W2:Y:S02]  /*5d80*/  SYNCS.PHASECHK.TRANS64.TRYWAIT P0, [R64+URZ], R3 ;  /* 0x00000003400075a7 */ /* 0x0022a4000800017f */
[----:B--2---:R-:W-:Y:S05]  /*5d90*/  @!P0 NANOSLEEP.SYNCS 0x989680 ;  /* 0x009896800000895d */ /* 0x004fea0003900000 */
[----:B------:R-:W2:Y:S02]  /*5da0*/  @!P0 SYNCS.PHASECHK.TRANS64 P0, [R64+URZ], R3 ;  /* 0x00000003400085a7 */ /* 0x000ea4000800007f */
[----:B--2---:R-:W-:Y:S05]  /*5db0*/  @!P0 BRA `(.L_x_20) ;  /* 0xfffffffc00f08947 */ /* 0x004fea000383ffff */
[----:B------:R-:W-:Y:S05]  /*5dc0*/  BRA `(.L_x_141) ;  /* 0xffffffb800a47947 */ /* 0x000fea000383ffff */
.L_x_25:
[----:B--2---:R2:W3:Y:S02]  /*5dd0*/  SYNCS.PHASECHK.TRANS64.TRYWAIT P1, [R3+URZ], R0 ;  /* 0x00000000030075a7 */ /* 0x0044e4000802017f */
[----:B---3--:R-:W-:Y:S05]  /*5de0*/  @!P1 NANOSLEEP.SYNCS 0x989680 ;  /* 0x009896800000995d */ /* 0x008fea0003900000 */
[----:B------:R-:W3:Y:S02]  /*5df0*/  @!P1 SYNCS.PHASECHK.TRANS64 P1, [R3+URZ], R0 ;  /* 0x00000000030095a7 */ /* 0x000ee4000802007f */
[----:B---3--:R-:W-:Y:S05]  /*5e00*/  @!P1 BRA `(.L_x_25) ;  /* 0xfffffffc00f09947 */ /* 0x008fea000383ffff */
[----:B------:R-:W-:Y:S05]  /*5e10*/  BRA `(.L_x_24) ;  /* 0xffffffbc000c7947 */ /* 0x000fea000383ffff */
.L_x_30:
[----:B--2---:R-:W-:-:S04]  /*5e20*/  IMAD.U32 R5, RZ, RZ, UR4 ;  /* 0x00000004ff057e24 */ /* 0x004fc8000f8e00ff */
[----:B------:R2:W3:Y:S03]  /*5e30*/  SYNCS.PHASECHK.TRANS64.TRYWAIT P1, [R5+URZ], R4 ;  /* 0x00000004050075a7 */ /* 0x0004e6000802017f */
[----:B---3--:R-:W-:Y:S05]  /*5e40*/  @!P1 NANOSLEEP.SYNCS 0x989680 ;  /* 0x009896800000995d */ /* 0x008fea0003900000 */
[----:B------:R-:W3:Y:S02]  /*5e50*/  @!P1 SYNCS.PHASECHK.TRANS64 P1, [R5+URZ], R4 ;  /* 0x00000004050095a7 */ /* 0x000ee4000802007f */
[----:B---3--:R-:W-:Y:S05]  /*5e60*/  @!P1 BRA `(.L_x_30) ;  /* 0xfffffffc00ec9947 */ /* 0x008fea000383ffff */
[----:B------:R-:W-:Y:S05]  /*5e70*/  BRA `(.L_x_29) ;  /* 0xffffffbc00c47947 */ /* 0x000fea000383ffff */
.L_x_38:
[----:B--2---:R2:W3:Y:S02]  /*5e80*/  SYNCS.PHASECHK.TRANS64.TRYWAIT P0, [R64+URZ+0x10], R3 ;  /* 0x00001003400075a7 */ /* 0x0044e4000800017f */
[----:B---3--:R-:W-:Y:S05]  /*5e90*/  @!P0 NANOSLEEP.SYNCS 0x989680 ;  /* 0x009896800000895d */ /* 0x008fea0003900000 */
[----:B------:R-:W3:Y:S02]  /*5ea0*/  @!P0 SYNCS.PHASECHK.TRANS64 P0, [R64+URZ+0x10], R3 ;  /* 0x00001003400085a7 */ /* 0x000ee4000800007f */
[----:B---3--:R-:W-:Y:S05]  /*5eb0*/  @!P0 BRA `(.L_x_38) ;  /* 0xfffffffc00f08947 */ /* 0x008fea000383ffff */
[----:B------:R-:W-:Y:S05]  /*5ec0*/  BRA `(.L_x_142) ;  /* 0xffffffc4001c7947 */ /* 0x000fea000383ffff */
.L_x_111:
[----:B------:R-:W-:Y:S01]  /*5ed0*/  BSSY B1, `(.L_x_143) ;  /* 0x0000006000017945 */ /* 0x000fe20003800000 */
[----:B------:R-:W-:-:S07]  /*5ee0*/  IMAD.MOV.U32 R15, RZ, RZ, -0x1 ;  /* 0xffffffffff0f7424 */ /* 0x000fce00078e00ff */
[----:B---3-5:R-:W-:Y:S05]  /*5ef0*/  WARPSYNC.COLLECTIVE R15, `(.L_x_144) ;  /* 0x000000000f0c7348 */ /* 0x028fea0003c00000 */
[----:B------:R-:W-:Y:S02]  /*5f00*/  ELECT P6, UR62, PT ;  /* 0x00000000003e782f */ /* 0x000fe400038c0000 */
[----:B------:R-:W-:Y:S01]  /*5f10*/  MOV R14, UR62 ;  /* 0x0000003e000e7c02 */ /* 0x000fe20008000f00 */
[----:B---3-5:R-:W-:Y:S10]  /*5f20*/  ENDCOLLECTIVE ;  /* 0x000000000000791b */ /* 0x028ff40003800000 */
.L_x_144:
[----:B------:R-:W-:Y:S05]  /*5f30*/  BSYNC B1 ;  /* 0x0000000000017941 */ /* 0x000fea0003800000 */
.L_x_143:
[----:B------:R-:W-:Y:S05]  /*5f40*/  BRA `(.L_x_145) ;  /* 0xffffffe800847947 */ /* 0x000fea000383ffff */
.L_x_114:
[----:B0-----:R0:W1:Y:S02]  /*5f50*/  SYNCS.PHASECHK.TRANS64.TRYWAIT P1, [R13+URZ+0x70], R4 ;  /* 0x000070040d0075a7 */ /* 0x001064000802017f */
[----:B-1----:R-:W-:Y:S05]  /*5f60*/  @!P1 NANOSLEEP.SYNCS 0x989680 ;  /* 0x009896800000995d */ /* 0x002fea0003900000 */
[----:B------:R-:W1:Y:S02]  /*5f70*/  @!P1 SYNCS.PHASECHK.TRANS64 P1, [R13+URZ+0x70], R4 ;  /* 0x000070040d0095a7 */ /* 0x000e64000802007f */
[----:B-1----:R-:W-:Y:S05]  /*5f80*/  @!P1 BRA `(.L_x_114) ;  /* 0xfffffffc00f09947 */ /* 0x002fea000383ffff */
[----:B------:R-:W-:Y:S05]  /*5f90*/  BRA `(.L_x_146) ;  /* 0xffffffe800c07947 */ /* 0x000fea000383ffff */
.L_x_123:
[----:B------:R-:W-:Y:S01]  /*5fa0*/  BSSY B0, `(.L_x_147) ;  /* 0x0000006000007945 */ /* 0x000fe20003800000 */
[----:B------:R-:W-:-:S07]  /*5fb0*/  IMAD.MOV.U32 R15, RZ, RZ, -0x1 ;  /* 0xffffffffff0f7424 */ /* 0x000fce00078e00ff */
[----:B---3-5:R-:W-:Y:S05]  /*5fc0*/  WARPSYNC.COLLECTIVE R15, `(.L_x_148) ;  /* 0x000000000f0c7348 */ /* 0x028fea0003c00000 */
[----:B------:R-:W-:Y:S02]  /*5fd0*/  ELECT P6, UR62, PT ;  /* 0x00000000003e782f */ /* 0x000fe400038c0000 */
[----:B------:R-:W-:Y:S01]  /*5fe0*/  MOV R14, UR62 ;  /* 0x0000003e000e7c02 */ /* 0x000fe20008000f00 */
[----:B---3-5:R-:W-:Y:S10]  /*5ff0*/  ENDCOLLECTIVE ;  /* 0x000000000000791b */ /* 0x028ff40003800000 */
.L_x_148:
[----:B------:R-:W-:Y:S05]  /*6000*/  BSYNC B0 ;  /* 0x0000000000007941 */ /* 0x000fea0003800000 */
.L_x_147:
[----:B------:R-:W-:Y:S05]  /*6010*/  BRA `(.L_x_149) ;  /* 0xfffffff4003c7947 */ /* 0x000fea000383ffff */
.L_x_127:
[----:B0-----:R0:W1:Y:S02]  /*6020*/  SYNCS.PHASECHK.TRANS64.TRYWAIT P0, [R7+URZ], R4 ;  /* 0x00000004070075a7 */ /* 0x001064000800017f */
[----:B-1----:R-:W-:Y:S05]  /*6030*/  @!P0 NANOSLEEP.SYNCS 0x989680 ;  /* 0x009896800000895d */ /* 0x002fea0003900000 */
[----:B------:R-:W1:Y:S02]  /*6040*/  @!P0 SYNCS.PHASECHK.TRANS64 P0, [R7+URZ], R4 ;  /* 0x00000004070085a7 */ /* 0x000e64000800007f */
[----:B-1----:R-:W-:Y:S05]  /*6050*/  @!P0 BRA `(.L_x_127) ;  /* 0xfffffffc00f08947 */ /* 0x002fea000383ffff */
[----:B------:R-:W-:Y:S05]  /*6060*/  BRA `(.L_x_150) ;  /* 0xfffffff4007c7947 */ /* 0x000fea000383ffff */
.L_x_128:
[----:B0-----:R0:W1:Y:S02]  /*6070*/  SYNCS.PHASECHK.TRANS64.TRYWAIT P0, [R8+URZ], R5 ;  /* 0x00000005080075a7 */ /* 0x001064000800017f */
[----:B-1----:R-:W-:Y:S05]  /*6080*/  @!P0 NANOSLEEP.SYNCS 0x989680 ;  /* 0x009896800000895d */ /* 0x002fea0003900000 */
[----:B------:R-:W1:Y:S02]  /*6090*/  @!P0 SYNCS.PHASECHK.TRANS64 P0, [R8+URZ], R5 ;  /* 0x00000005080085a7 */ /* 0x000e64000800007f */
[----:B-1----:R-:W-:Y:S05]  /*60a0*/  @!P0 BRA `(.L_x_128) ;  /* 0xfffffffc00f08947 */ /* 0x002fea000383ffff */
[----:B------:R-:W-:Y:S05]  /*60b0*/  BRA `(.L_x_151) ;  /* 0xfffffff4008c7947 */ /* 0x000fea000383ffff */
.L_x_129:
[----:B0-----:R0:W1:Y:S02]  /*60c0*/  SYNCS.PHASECHK.TRANS64.TRYWAIT P0, [R9+URZ], R4 ;  /* 0x00000004090075a7 */ /* 0x001064000800017f */
[----:B-1----:R-:W-:Y:S05]  /*60d0*/  @!P0 NANOSLEEP.SYNCS 0x989680 ;  /* 0x009896800000895d */ /* 0x002fea0003900000 */
[----:B------:R-:W1:Y:S02]  /*60e0*/  @!P0 SYNCS.PHASECHK.TRANS64 P0, [R9+URZ], R4 ;  /* 0x00000004090085a7 */ /* 0x000e64000800007f */
[----:B-1----:R-:W-:Y:S05]  /*60f0*/  @!P0 BRA `(.L_x_129) ;  /* 0xfffffffc00f08947 */ /* 0x002fea000383ffff */
[----:B------:R-:W-:Y:S05]  /*6100*/  BRA `(.L_x_152) ;  /* 0xfffffff4009c7947 */ /* 0x000fea000383ffff */
.L_x_130:
[----:B0-----:R0:W1:Y:S02]  /*6110*/  SYNCS.PHASECHK.TRANS64.TRYWAIT P0, [R8+URZ], R5 ;  /* 0x00000005080075a7 */ /* 0x001064000800017f */
[----:B-1----:R-:W-:Y:S05]  /*6120*/  @!P0 NANOSLEEP.SYNCS 0x989680 ;  /* 0x009896800000895d */ /* 0x002fea0003900000 */
[----:B------:R-:W1:Y:S02]  /*6130*/  @!P0 SYNCS.PHASECHK.TRANS64 P0, [R8+URZ], R5 ;  /* 0x00000005080085a7 */ /* 0x000e64000800007f */
[----:B-1----:R-:W-:Y:S05]  /*6140*/  @!P0 BRA `(.L_x_130) ;  /* 0xfffffffc00f08947 */ /* 0x002fea000383ffff */
[----:B------:R-:W-:Y:S05]  /*6150*/  BRA `(.L_x_153) ;  /* 0xfffffff400ac7947 */ /* 0x000fea000383ffff */
.L_x_131:
[----:B0-----:R0:W1:Y:S02]  /*6160*/  SYNCS.PHASECHK.TRANS64.TRYWAIT P0, [R9+URZ], R4 ;  /* 0x00000004090075a7 */ /* 0x001064000800017f */
[----:B-1----:R-:W-:Y:S05]  /*6170*/  @!P0 NANOSLEEP.SYNCS 0x989680 ;  /* 0x009896800000895d */ /* 0x002fea0003900000 */
[----:B------:R-:W1:Y:S02]  /*6180*/  @!P0 SYNCS.PHASECHK.TRANS64 P0, [R9+URZ], R4 ;  /* 0x00000004090085a7 */ /* 0x000e64000800007f */
[----:B-1----:R-:W-:Y:S05]  /*6190*/  @!P0 BRA `(.L_x_131) ;  /* 0xfffffffc00f08947 */ /* 0x002fea000383ffff */
[----:B------:R-:W-:Y:S05]  /*61a0*/  BRA `(.L_x_154) ;  /* 0xfffffff400bc7947 */ /* 0x000fea000383ffff */
.L_x_132:
[----:B0-----:R0:W1:Y:S02]  /*61b0*/  SYNCS.PHASECHK.TRANS64.TRYWAIT P0, [R8+URZ], R5 ;  /* 0x00000005080075a7 */ /* 0x001064000800017f */
[----:B-1----:R-:W-:Y:S05]  /*61c0*/  @!P0 NANOSLEEP.SYNCS 0x989680 ;  /* 0x009896800000895d */ /* 0x002fea0003900000 */
[----:B------:R-:W1:Y:S02]  /*61d0*/  @!P0 SYNCS.PHASECHK.TRANS64 P0, [R8+URZ], R5 ;  /* 0x00000005080085a7 */ /* 0x000e64000800007f */
[----:B-1----:R-:W-:Y:S05]  /*61e0*/  @!P0 BRA `(.L_x_132) ;  /* 0xfffffffc00f08947 */ /* 0x002fea000383ffff */
[----:B------:R-:W-:Y:S05]  /*61f0*/  BRA `(.L_x_155) ;  /* 0xfffffff400cc7947 */ /* 0x000fea000383ffff */
.L_x_133:
[----:B0-----:R0:W1:Y:S02]  /*6200*/  SYNCS.PHASECHK.TRANS64.TRYWAIT P0, [R9+URZ], R4 ;  /* 0x00000004090075a7 */ /* 0x001064000800017f */
[----:B-1----:R-:W-:Y:S05]  /*6210*/  @!P0 NANOSLEEP.SYNCS 0x989680 ;  /* 0x009896800000895d */ /* 0x002fea0003900000 */
[----:B------:R-:W1:Y:S02]  /*6220*/  @!P0 SYNCS.PHASECHK.TRANS64 P0, [R9+URZ], R4 ;  /* 0x00000004090085a7 */ /* 0x000e64000800007f */
[----:B-1----:R-:W-:Y:S05]  /*6230*/  @!P0 BRA `(.L_x_133) ;  /* 0xfffffffc00f08947 */ /* 0x002fea000383ffff */
[----:B------:R-:W-:Y:S05]  /*6240*/  BRA `(.L_x_156) ;  /* 0xfffffff400dc7947 */ /* 0x000fea000383ffff */
.L_x_134:
[----:B0-----:R0:W1:Y:S02]  /*6250*/  SYNCS.PHASECHK.TRANS64.TRYWAIT P0, [R8+URZ], R5 ;  /* 0x00000005080075a7 */ /* 0x001064000800017f */
[----:B-1----:R-:W-:Y:S05]  /*6260*/  @!P0 NANOSLEEP.SYNCS 0x989680 ;  /* 0x009896800000895d */ /* 0x002fea0003900000 */
[----:B------:R-:W1:Y:S02]  /*6270*/  @!P0 SYNCS.PHASECHK.TRANS64 P0, [R8+URZ], R5 ;  /* 0x00000005080085a7 */ /* 0x000e64000800007f */
[----:B-1----:R-:W-:Y:S05]  /*6280*/  @!P0 BRA `(.L_x_134) ;  /* 0xfffffffc00f08947 */ /* 0x002fea000383ffff */
[----:B------:R-:W-:Y:S05]  /*6290*/  BRA `(.L_x_157) ;  /* 0xfffffff400ec7947 */ /* 0x000fea000383ffff */
.L_x_135:
[----:B0-----:R0:W1:Y:S02]  /*62a0*/  SYNCS.PHASECHK.TRANS64.TRYWAIT P0, [R9+URZ], R4 ;  /* 0x00000004090075a7 */ /* 0x001064000800017f */
[----:B-1----:R-:W-:Y:S05]  /*62b0*/  @!P0 NANOSLEEP.SYNCS 0x989680 ;  /* 0x009896800000895d */ /* 0x002fea0003900000 */
[----:B------:R-:W1:Y:S02]  /*62c0*/  @!P0 SYNCS.PHASECHK.TRANS64 P0, [R9+URZ], R4 ;  /* 0x00000004090085a7 */ /* 0x000e64000800007f */
[----:B-1----:R-:W-:Y:S05]  /*62d0*/  @!P0 BRA `(.L_x_135) ;  /* 0xfffffffc00f08947 */ /* 0x002fea000383ffff */
[----:B------:R-:W-:Y:S05]  /*62e0*/  BRA `(.L_x_158) ;  /* 0xfffffff400fc7947 */ /* 0x000fea000383ffff */
.L_x_136:
[----:B0-----:R0:W1:Y:S02]  /*62f0*/  SYNCS.PHASECHK.TRANS64.TRYWAIT P0, [R8+URZ], R5 ;  /* 0x00000005080075a7 */ /* 0x001064000800017f */
[----:B-1----:R-:W-:Y:S05]  /*6300*/  @!P0 NANOSLEEP.SYNCS 0x989680 ;  /* 0x009896800000895d */ /* 0x002fea0003900000 */
[----:B------:R-:W1:Y:S02]  /*6310*/  @!P0 SYNCS.PHASECHK.TRANS64 P0, [R8+URZ], R5 ;  /* 0x00000005080085a7 */ /* 0x000e64000800007f */
[----:B-1----:R-:W-:Y:S05]  /*6320*/  @!P0 BRA `(.L_x_136) ;  /* 0xfffffffc00f08947 */ /* 0x002fea000383ffff */
[----:B------:R-:W-:Y:S05]  /*6330*/  BRA `(.L_x_159) ;  /* 0xfffffff8000c7947 */ /* 0x000fea000383ffff */
.L_x_137:
[----:B0-----:R0:W1:Y:S02]  /*6340*/  SYNCS.PHASECHK.TRANS64.TRYWAIT P0, [R9+URZ], R4 ;  /* 0x00000004090075a7 */ /* 0x001064000800017f */
[----:B-1----:R-:W-:Y:S05]  /*6350*/  @!P0 NANOSLEEP.SYNCS 0x989680 ;  /* 0x009896800000895d */ /* 0x002fea0003900000 */
[----:B------:R-:W1:Y:S02]  /*6360*/  @!P0 SYNCS.PHASECHK.TRANS64 P0, [R9+URZ], R4 ;  /* 0x00000004090085a7 */ /* 0x000e64000800007f */
[----:B-1----:R-:W-:Y:S05]  /*6370*/  @!P0 BRA `(.L_x_137) ;  /* 0xfffffffc00f08947 */ /* 0x002fea000383ffff */
[----:B------:R-:W-:Y:S05]  /*6380*/  BRA `(.L_x_160) ;  /* 0xfffffff8001c7947 */ /* 0x000fea000383ffff */
.L_x_138:
[----:B0-----:R0:W1:Y:S02]  /*6390*/  SYNCS.PHASECHK.TRANS64.TRYWAIT P0, [R8+URZ], R5 ;  /* 0x00000005080075a7 */ /* 0x001064000800017f */
[----:B-1----:R-:W-:Y:S05]  /*63a0*/  @!P0 NANOSLEEP.SYNCS 0x989680 ;  /* 0x009896800000895d */ /* 0x002fea0003900000 */
[----:B------:R-:W1:Y:S02]  /*63b0*/  @!P0 SYNCS.PHASECHK.TRANS64 P0, [R8+URZ], R5 ;  /* 0x00000005080085a7 */ /* 0x000e64000800007f */
[----:B-1----:R-:W-:Y:S05]  /*63c0*/  @!P0 BRA `(.L_x_138) ;  /* 0xfffffffc00f08947 */ /* 0x002fea000383ffff */
[----:B------:R-:W-:Y:S05]  /*63d0*/  BRA `(.L_x_161) ;  /* 0xfffffff8002c7947 */ /* 0x000fea000383ffff */
.L_x_139:
[----:B-1----:R1:W2:Y:S02]  /*63e0*/  SYNCS.PHASECHK.TRANS64.TRYWAIT P0, [R11+URZ], R6 ;  /* 0x000000060b0075a7 */ /* 0x0022a4000800017f */
[----:B--2---:R-:W-:Y:S05]  /*63f0*/  @!P0 NANOSLEEP.SYNCS 0x989680 ;  /* 0x009896800000895d */ /* 0x004fea0003900000 */
[----:B------:R-:W2:Y:S02]  /*6400*/  @!P0 SYNCS.PHASECHK.TRANS64 P0, [R11+URZ], R6 ;  /* 0x000000060b0085a7 */ /* 0x000ea4000800007f */
[----:B--2---:R-:W-:Y:S05]  /*6410*/  @!P0 BRA `(.L_x_139) ;  /* 0xfffffffc00f08947 */ /* 0x004fea000383ffff */
[----:B------:R-:W-:Y:S05]  /*6420*/  BRA `(.L_x_162) ;  /* 0xfffffff800347947 */ /* 0x000fea000383ffff */
.L_x_163:
[----:B------:R-:W-:-:S00]  /*6430*/  BRA `(.L_x_163) ;  /* 0xfffffffc00fc7947 */ /* 0x000fc0000383ffff */
[----:B------:R-:W-:-:S00]  /*6440*/  NOP ;  /* 0x0000000000007918 */ /* 0x000fc00000000000 */
        /* <DEDUP_REMOVED lines=11> */
.L_x_164:


//--------------------- .nv.global.init           --------------------------
	.section	.nv.global.init,"aw",@progbits
.nv.global.init:
	.type		$str$22,@object
	.size		$str$22,($str$23 - $str$22)
$str$22:
        /*0000*/ 	.byte	0x6b, 0x5f, 0x74, 0x69, 0x6c, 0x65, 0x5f, 0x63, 0x6f, 0x75, 0x6e, 0x74, 0x20, 0x3e, 0x3d, 0x20
        /*0010*/ 	.byte	0x31, 0x00
	.type		$str$23,@object
	.size		$str$23,(__unnamed_1 - $str$23)
$str$23:
        /*0012*/ 	.byte	0x2f, 0x74, 0x6d, 0x70, 0x2f, 0x63, 0x75, 0x74, 0x6c, 0x61, 0x73, 0x73, 0x5f, 0x73, 0x77, 0x65
        /*0022*/ 	.byte	0x65, 0x70, 0x5f, 0x73, 0x72, 0x63, 0x2f, 0x69, 0x6e, 0x63, 0x6c, 0x75, 0x64, 0x65, 0x2f, 0x63
        /*0032*/ 	.byte	0x75, 0x74, 0x6c, 0x61, 0x73, 0x73, 0x2f, 0x67, 0x65, 0x6d, 0x6d, 0x2f, 0x63, 0x6f, 0x6c, 0x6c
        /*0042*/ 	.byte	0x65, 0x63, 0x74, 0x69, 0x76, 0x65, 0x2f, 0x73, 0x6d, 0x39, 0x30, 0x5f, 0x6d, 0x6d, 0x61, 0x5f
        /*0052*/ 	.byte	0x74, 0x6d, 0x61, 0x5f, 0x67, 0x6d, 0x6d, 0x61, 0x5f, 0x73, 0x73, 0x5f, 0x77, 0x61, 0x72, 0x70
        /*0062*/ 	.byte	0x73, 0x70, 0x65, 0x63, 0x69, 0x61, 0x6c, 0x69, 0x7a, 0x65, 0x64, 0x2e, 0x68, 0x70, 0x70, 0x00
	.type		__unnamed_1,@object
	.size		__unnamed_1,(.L_0 - __unnamed_1)
__unnamed_1:
        /*0072*/ 	.byte	0x76, 0x6f, 0x69, 0x64, 0x20, 0x63, 0x75, 0x74, 0x6c, 0x61, 0x73, 0x73, 0x3a, 0x3a, 0x67, 0x65
        /* <DEDUP_REMOVED lines=172> */
        /*0b42*/ 	.byte	0x65, 0x6e, 0x74, 0x69, 0x74, 0x79, 0x5d, 0x00
.L_0:


//--------------------- .nv.shared._ZN7cutlass13device_kernelINS_4gemm6kernel13GemmUniversalIN4cute5tupleIJiiiiEEENS1_10collective13CollectiveMmaINS1_34MainloopSm90TmaGmmaWarpSpecializedILi14ENS5_IJNS4_1CILi1EEENSA_ILi8EEESB_EEENS1_32KernelTmaWarpSpecializedPingpongEEENS5_IJNSA_ILi64EEESG_NSA_ILi128EEEEEEaNS5_IJlSB_lEEEaSJ_NS4_8TiledMMAINS4_8MMA_AtomIJNS4_4SM904GMMA26MMA_64x64x32_S32S8S8_SS_TNEEEENS4_6LayoutINS5_IJSB_SB_SB_EEENS5_IJNSA_ILi0EEESS_SS_EEEEENS5_IJNS4_10UnderscoreESV_SV_EEEEENS4_23SM90_TMA_LOAD_MULTICASTENS4_14ComposedLayoutINS4_7SwizzleILi3ELi4ELi3EEENS4_18smem_ptr_flag_bitsILi8EEENSQ_INS5_IJSC_SH_EEENS5_IJSH_SB_EEEEEEEvNS4_8identityENS4_13SM90_TMA_LOADES17_vS18_EENS_8epilogue10collective6detail29Sm90TmaWarpSpecializedAdapterINS1C_15DefaultEpilogueIaSJ_SJ_NS1B_6thread17LinearCombinationIaLi1EiiLNS1G_9ScaleType4KindE0ELNS_15FloatRoundStyleE2EaEENS1_15EpilogueDefaultEEEEEvvEEEEvNT_6ParamsE --------------------------
	.section	.nv.shared._ZN7cutlass13device_kernelINS_4gemm6kernel13GemmUniversalIN4cute5tupleIJiiiiEEENS1_10collective13CollectiveMmaINS1_34MainloopSm90TmaGmmaWarpSpecializedILi14ENS5_IJNS4_1CILi1EEENSA_ILi8EEESB_EEENS1_32KernelTmaWarpSpecializedPingpongEEENS5_IJNSA_ILi64EEESG_NSA_ILi128EEEEEEaNS5_IJlSB_lEEEaSJ_NS4_8TiledMMAINS4_8MMA_AtomIJNS4_4SM904GMMA26MMA_64x64x32_S32S8S8_SS_TNEEEENS4_6LayoutINS5_IJSB_SB_SB_EEENS5_IJNSA_ILi0EEESS_SS_EEEEENS5_IJNS4_10UnderscoreESV_SV_EEEEENS4_23SM90_TMA_LOAD_MULTICASTENS4_14ComposedLayoutINS4_7SwizzleILi3ELi4ELi3EEENS4_18smem_ptr_flag_bitsILi8EEENSQ_INS5_IJSC_SH_EEENS5_IJSH_SB_EEEEEEEvNS4_8identityENS4_13SM90_TMA_LOADES17_vS18_EENS_8epilogue10collective6detail29Sm90TmaWarpSpecializedAdapterINS1C_15DefaultEpilogueIaSJ_SJ_NS1B_6thread17LinearCombinationIaLi1EiiLNS1G_9ScaleType4KindE0ELNS_15FloatRoundStyleE2EaEENS1_15EpilogueDefaultEEEEEvvEEEEvNT_6ParamsE,"aw",@nobits
	.sectionflags	@""
	.align	16
	.zero		1024


//--------------------- .nv.shared.reserved.0     --------------------------
	.section	.nv.shared.reserved.0,"aw",@nobits
	.weak		__nv_reservedSMEM_offset_0_alias
	.size		__nv_reservedSMEM_offset_0_alias, 0, 0
	.other		__nv_reservedSMEM_offset_0_alias,@"STO_CUDA_RESERVED_SHARED STV_DEFAULT"
__nv_reservedSMEM_offset_0_alias:
	.zero		0


//--------------------- .nv.global                --------------------------
	.section	.nv.global,"aw",@nobits
.nv.global:
	.type		_ZN40_INTERNAL_8c13a49a_4_k_cu_0d783571_209394cute1_E,@object
	.size		_ZN40_INTERNAL_8c13a49a_4_k_cu_0d783571_209394cute1_E,(_ZN40_INTERNAL_8c13a49a_4_k_cu_0d783571_209394cuda3std3__45__cpo6cbeginE - _ZN40_INTERNAL_8c13a49a_4_k_cu_0d783571_209394cute1_E)
_ZN40_INTERNAL_8c13a49a_4_k_cu_0d783571_209394cute1_E:
	.zero		1
	.type		_ZN40_INTERNAL_8c13a49a_4_k_cu_0d783571_209394cuda3std3__45__cpo6cbeginE,@object
	.size		_ZN40_INTERNAL_8c13a49a_4_k_cu_0d783571_209394cuda3std3__45__cpo6cbeginE,(_ZN40_INTERNAL_8c13a49a_4_k_cu_0d783571_209394cuda3std3__48in_placeE - _ZN40_INTERNAL_8c13a49a_4_k_cu_0d783571_209394cuda3std3__45__cpo6cbeginE)
_ZN40_INTERNAL_8c13a49a_4_k_cu_0d783571_209394cuda3std3__45__cpo6cbeginE:
	.zero		1
	.type		_ZN40_INTERNAL_8c13a49a_4_k_cu_0d783571_209394cuda3std3__48in_placeE,@object
	.size		_ZN40_INTERNAL_8c13a49a_4_k_cu_0d783571_209394cuda3std3__48in_placeE,(_ZN40_INTERNAL_8c13a49a_4_k_cu_0d783571_209394cuda3std6ranges3__45__cpo9iter_moveE - _ZN40_INTERNAL_8c13a49a_4_k_cu_0d783571_209394cuda3std3__48in_placeE)
_ZN40_INTERNAL_8c13a49a_4_k_cu_0d783571_209394cuda3std3__48in_placeE:
	.zero		1
	.type		_ZN40_INTERNAL_8c13a49a_4_k_cu_0d783571_209394cuda3std6ranges3__45__cpo9iter_moveE,@object
	.size		_ZN40_INTERNAL_8c13a49a_4_k_cu_0d783571_209394cuda3std6ranges3__45__cpo9iter_moveE,(_ZN40_INTERNAL_8c13a49a_4_k_cu_0d783571_209394cuda3std3__45__cpo5beginE - _ZN40_INTERNAL_8c13a49a_4_k_cu_0d783571_209394cuda3std6ranges3__45__cpo9iter_moveE)
_ZN40_INTERNAL_8c13a49a_4_k_cu_0d783571_209394cuda3std6ranges3__45__cpo9iter_moveE:
	.zero		1
	.type		_ZN40_INTERNAL_8c13a49a_4_k_cu_0d783571_209394cuda3std3__45__cpo5beginE,@object
	.size		_ZN40_INTERNAL_8c13a49a_4_k_cu_0d783571_209394cuda3std3__45__cpo5beginE,(_ZN40_INTERNAL_8c13a49a_4_k_cu_0d783571_209394cuda3std3__442_GLOBAL__N__8c13a49a_4_k_cu_0d783571_209396ignoreE - _ZN40_INTERNAL_8c13a49a_4_k_cu_0d783571_209394cuda3std3__45__cpo5beginE)
_ZN40_INTERNAL_8c13a49a_4_k_cu_0d783571_209394cuda3std3__45__cpo5beginE:
	.zero		1
	.type		_ZN40_INTERNAL_8c13a49a_4_k_cu_0d783571_209394cuda3std3__442_GLOBAL__N__8c13a49a_4_k_cu_0d783571_209396ignoreE,@object
	.size		_ZN40_INTERNAL_8c13a49a_4_k_cu_0d783571_209394cuda3std3__442_GLOBAL__N__8c13a49a_4_k_cu_0d783571_209396ignoreE,(_ZN40_INTERNAL_8c13a49a_4_k_cu_0d783571_209394cute7productE - _ZN40_INTERNAL_8c13a49a_4_k_cu_0d783571_209394cuda3std3__442_GLOBAL__N__8c13a49a_4_k_cu_0d783571_209396ignoreE)
_ZN40_INTERNAL_8c13a49a_4_k_cu_0d783571_209394cuda3std3__442_GLOBAL__N__8c13a49a_4_k_cu_0d783571_209396ignoreE:
	.zero		1
	.type		_ZN40_INTERNAL_8c13a49a_4_k_cu_0d783571_209394cute7productE,@object
	.size		_ZN40_INTERNAL_8c13a49a_4_k_cu_0d783571_209394cute7productE,(_ZN40_INTERNAL_8c13a49a_4_k_cu_0d783571_209394cuda3std3__45__cpo3endE - _ZN40_INTERNAL_8c13a49a_4_k_cu_0d783571_209394cute7productE)
_ZN40_INTERNAL_8c13a49a_4_k_cu_0d783571_209394cute7productE:
	.zero		1
	.type		_ZN40_INTERNAL_8c13a49a_4_k_cu_0d783571_209394cuda3std3__45__cpo3endE,@object
	.size		_ZN40_INTERNAL_8c13a49a_4_k_cu_0d783571_209394cuda3std3__45__cpo3endE,(_ZN40_INTERNAL_8c13a49a_4_k_cu_0d783571_209394cuda3std3__419piecewise_constructE - _ZN40_INTERNAL_8c13a49a_4_k_cu_0d783571_209394cuda3std3__45__cpo3endE)
_ZN40_INTERNAL_8c13a49a_4_k_cu_0d783571_209394cuda3std3__45__cpo3endE:
	.zero		1
	.type		_ZN40_INTERNAL_8c13a49a_4_k_cu_0d783571_209394cuda3std3__419piecewise_constructE,@object
	.size		_ZN40_INTERNAL_8c13a49a_4_k_cu_0d783571_209394cuda3std3__419piecewise_constructE,(_ZN40_INTERNAL_8c13a49a_4_k_cu_0d783571_209394cuda3std3__45__cpo4cendE - _ZN40_INTERNAL_8c13a49a_4_k_cu_0d783571_209394cuda3std3__419piecewise_constructE)
_ZN40_INTERNAL_8c13a49a_4_k_cu_0d783571_209394cuda3std3__419piecewise_constructE:
	.zero		1
	.type		_ZN40_INTERNAL_8c13a49a_4_k_cu_0d783571_209394cuda3std3__45__cpo4cendE,@object
	.size		_ZN40_INTERNAL_8c13a49a_4_k_cu_0d783571_209394cuda3std3__45__cpo4cendE,(_ZN40_INTERNAL_8c13a49a_4_k_cu_0d783571_209394cuda3std6ranges3__45__cpo4swapE - _ZN40_INTERNAL_8c13a49a_4_k_cu_0d783571_209394cuda3std3__45__cpo4cendE)
_ZN40_INTERNAL_8c13a49a_4_k_cu_0d783571_209394cuda3std3__45__cpo4cendE:
	.zero		1
	.type		_ZN40_INTERNAL_8c13a49a_4_k_cu_0d783571_209394cuda3std6ranges3__45__cpo4swapE,@object
	.size		_ZN40_INTERNAL_8c13a49a_4_k_cu_0d783571_209394cuda3std6ranges3__45__cpo4swapE,(.L_8 - _ZN40_INTERNAL_8c13a49a_4_k_cu_0d783571_209394cuda3std6ranges3__45__cpo4swapE)
_ZN40_INTERNAL_8c13a49a_4_k_cu_0d783571_209394cuda3std6ranges3__45__cpo4swapE:
	.zero		1
.L_8:


//--------------------- .nv.constant0._ZN7cutlass13device_kernelINS_4gemm6kernel13GemmUniversalIN4cute5tupleIJiiiiEEENS1_10collective13CollectiveMmaINS1_34MainloopSm90TmaGmmaWarpSpecializedILi14ENS5_IJNS4_1CILi1EEENSA_ILi8EEESB_EEENS1_32KernelTmaWarpSpecializedPingpongEEENS5_IJNSA_ILi64EEESG_NSA_ILi128EEEEEEaNS5_IJlSB_lEEEaSJ_NS4_8TiledMMAINS4_8MMA_AtomIJNS4_4SM904GMMA26MMA_64x64x32_S32S8S8_SS_TNEEEENS4_6LayoutINS5_IJSB_SB_SB_EEENS5_IJNSA_ILi0EEESS_SS_EEEEENS5_IJNS4_10UnderscoreESV_SV_EEEEENS4_23SM90_TMA_LOAD_MULTICASTENS4_14ComposedLayoutINS4_7SwizzleILi3ELi4ELi3EEENS4_18smem_ptr_flag_bitsILi8EEENSQ_INS5_IJSC_SH_EEENS5_IJSH_SB_EEEEEEEvNS4_8identityENS4_13SM90_TMA_LOADES17_vS18_EENS_8epilogue10collective6detail29Sm90TmaWarpSpecializedAdapterINS1C_15DefaultEpilogueIaSJ_SJ_NS1B_6thread17LinearCombinationIaLi1EiiLNS1G_9ScaleType4KindE0ELNS_15FloatRoundStyleE2EaEENS1_15EpilogueDefaultEEEEEvvEEEEvNT_6ParamsE --------------------------
	.section	.nv.constant0._ZN7cutlass13device_kernelINS_4gemm6kernel13GemmUniversalIN4cute5tupleIJiiiiEEENS1_10collective13CollectiveMmaINS1_34MainloopSm90TmaGmmaWarpSpecializedILi14ENS5_IJNS4_1CILi1EEENSA_ILi8EEESB_EEENS1_32KernelTmaWarpSpecializedPingpongEEENS5_IJNSA_ILi64EEESG_NSA_ILi128EEEEEEaNS5_IJlSB_lEEEaSJ_NS4_8TiledMMAINS4_8MMA_AtomIJNS4_4SM904GMMA26MMA_64x64x32_S32S8S8_SS_TNEEEENS4_6LayoutINS5_IJSB_SB_SB_EEENS5_IJNSA_ILi0EEESS_SS_EEEEENS5_IJNS4_10UnderscoreESV_SV_EEEEENS4_23SM90_TMA_LOAD_MULTICASTENS4_14ComposedLayoutINS4_7SwizzleILi3ELi4ELi3EEENS4_18smem_ptr_flag_bitsILi8EEENSQ_INS5_IJSC_SH_EEENS5_IJSH_SB_EEEEEEEvNS4_8identityENS4_13SM90_TMA_LOADES17_vS18_EENS_8epilogue10collective6detail29Sm90TmaWarpSpecializedAdapterINS1C_15DefaultEpilogueIaSJ_SJ_NS1B_6thread17LinearCombinationIaLi1EiiLNS1G_9ScaleType4KindE0ELNS_15FloatRoundStyleE2EaEENS1_15EpilogueDefaultEEEEEvvEEEEvNT_6ParamsE,"a",@progbits
	.sectionflags	@""
	.align	4
.nv.constant0._ZN7cutlass13device_kernelINS_4gemm6kernel13GemmUniversalIN4cute5tupleIJiiiiEEENS1_10collective13CollectiveMmaINS1_34MainloopSm90TmaGmmaWarpSpecializedILi14ENS5_IJNS4_1CILi1EEENSA_ILi8EEESB_EEENS1_32KernelTmaWarpSpecializedPingpongEEENS5_IJNSA_ILi64EEESG_NSA_ILi128EEEEEEaNS5_IJlSB_lEEEaSJ_NS4_8TiledMMAINS4_8MMA_AtomIJNS4_4SM904GMMA26MMA_64x64x32_S32S8S8_SS_TNEEEENS4_6LayoutINS5_IJSB_SB_SB_EEENS5_IJNSA_ILi0EEESS_SS_EEEEENS5_IJNS4_10UnderscoreESV_SV_EEEEENS4_23SM90_TMA_LOAD_MULTICASTENS4_14ComposedLayoutINS4_7SwizzleILi3ELi4ELi3EEENS4_18smem_ptr_flag_bitsILi8EEENSQ_INS5_IJSC_SH_EEENS5_IJSH_SB_EEEEEEEvNS4_8identityENS4_13SM90_TMA_LOADES17_vS18_EENS_8epilogue10collective6detail29Sm90TmaWarpSpecializedAdapterINS1C_15DefaultEpilogueIaSJ_SJ_NS1B_6thread17LinearCombinationIaLi1EiiLNS1G_9ScaleType4KindE0ELNS_15FloatRoundStyleE2EaEENS1_15EpilogueDefaultEEEEEvvEEEEvNT_6ParamsE:
	.zero		1664


//--------------------- SYMBOLS --------------------------

	.type		.nv.reservedSmem.offset0,@object
	.size		.nv.reservedSmem.offset0,0x4
	.type		__assertfail,@function
